//
// Generated by NVIDIA NVVM Compiler
//
// Compiler Build ID: CL-36424714
// Cuda compilation tools, release 13.0, V13.0.88
// Based on NVVM 20.0.0
//

.version 9.0
.target sm_100
.address_size 64

	// .globl	_Z10dft_kernelP7double2S0_i
.func  (.param .align 16 .b8 func_retval0[16]) __internal_trig_reduction_slowpathd
(
	.param .b64 __internal_trig_reduction_slowpathd_param_0
)
;
.global .align 8 .b8 __cudart_i2opi_d[144] = {8, 93, 141, 31, 177, 95, 251, 107, 234, 146, 82, 138, 247, 57, 7, 61, 123, 241, 229, 235, 199, 186, 39, 117, 45, 234, 95, 158, 102, 63, 70, 79, 183, 9, 203, 39, 207, 126, 54, 109, 31, 109, 10, 90, 139, 17, 47, 239, 15, 152, 5, 222, 255, 151, 248, 31, 59, 40, 249, 189, 139, 95, 132, 156, 244, 57, 83, 131, 57, 214, 145, 57, 65, 126, 95, 180, 38, 112, 156, 233, 132, 68, 187, 46, 245, 53, 130, 232, 62, 167, 41, 177, 28, 235, 29, 254, 28, 146, 209, 9, 234, 46, 73, 6, 224, 210, 77, 66, 58, 110, 36, 183, 97, 197, 187, 222, 171, 99, 81, 254, 65, 144, 67, 60, 153, 149, 98, 219, 192, 221, 52, 245, 209, 87, 39, 252, 41, 21, 68, 78, 110, 131, 249, 162};
.global .align 16 .b8 __cudart_sin_cos_coeffs[128] = {70, 210, 176, 44, 241, 229, 90, 190, 146, 227, 172, 105, 227, 29, 199, 62, 161, 98, 219, 25, 160, 1, 42, 191, 24, 8, 17, 17, 17, 17, 129, 63, 84, 85, 85, 85, 85, 85, 197, 191, 0, 0, 0, 0, 0, 0, 0, 0, 0, 0, 0, 0, 0, 0, 0, 0, 100, 129, 253, 32, 131, 255, 168, 189, 40, 133, 239, 193, 167, 238, 33, 62, 217, 230, 6, 142, 79, 126, 146, 190, 233, 188, 221, 25, 160, 1, 250, 62, 71, 93, 193, 22, 108, 193, 86, 191, 81, 85, 85, 85, 85, 85, 165, 63, 0, 0, 0, 0, 0, 0, 224, 191, 0, 0, 0, 0, 0, 0, 240, 63};

.visible .entry _Z10dft_kernelP7double2S0_i(
	.param .u64 .ptr .align 1 _Z10dft_kernelP7double2S0_i_param_0,
	.param .u64 .ptr .align 1 _Z10dft_kernelP7double2S0_i_param_1,
	.param .u32 _Z10dft_kernelP7double2S0_i_param_2
)
{
	.reg .pred 	%p<12>;
	.reg .b32 	%r<31>;
	.reg .b64 	%rd<19>;
	.reg .b64 	%fd<93>;

	ld.param.u64 	%rd4, [_Z10dft_kernelP7double2S0_i_param_0];
	ld.param.u32 	%r13, [_Z10dft_kernelP7double2S0_i_param_2];
	mov.u32 	%r14, %ctaid.x;
	mov.u32 	%r15, %ntid.x;
	mov.u32 	%r16, %tid.x;
	mad.lo.s32 	%r1, %r14, %r15, %r16;
	setp.ge.s32 	%p1, %r1, %r13;
	@%p1 bra 	$L__BB0_14;
	setp.lt.s32 	%p2, %r13, 1;
	mov.f64 	%fd91, 0d0000000000000000;
	mov.f64 	%fd92, %fd91;
	@%p2 bra 	$L__BB0_13;
	cvt.rn.f64.u32 	%fd1, %r13;
	neg.s32 	%r27, %r13;
	cvta.to.global.u64 	%rd18, %rd4;
	mov.f64 	%fd92, 0d0000000000000000;
	cvt.rn.f64.s32 	%fd24, %r1;
	mul.f64 	%fd25, %fd24, 0dC01921FB54442D18;
	mov.u64 	%rd8, __cudart_sin_cos_coeffs;
	mov.f64 	%fd91, %fd92;
	mov.f64 	%fd87, %fd92;
$L__BB0_3:
	mul.f64 	%fd26, %fd25, %fd87;
	div.rn.f64 	%fd5, %fd26, %fd1;
	abs.f64 	%fd6, %fd5;
	setp.neu.f64 	%p3, %fd6, 0d7FF0000000000000;
	@%p3 bra 	$L__BB0_5;
	mov.f64 	%fd32, 0d0000000000000000;
	mul.rn.f64 	%fd89, %fd5, %fd32;
	mov.b32 	%r29, 1;
	bra.uni 	$L__BB0_8;
$L__BB0_5:
	mul.f64 	%fd27, %fd5, 0d3FE45F306DC9C883;
	cvt.rni.s32.f64 	%r28, %fd27;
	cvt.rn.f64.s32 	%fd28, %r28;
	fma.rn.f64 	%fd29, %fd28, 0dBFF921FB54442D18, %fd5;
	fma.rn.f64 	%fd30, %fd28, 0dBC91A62633145C00, %fd29;
	fma.rn.f64 	%fd89, %fd28, 0dB97B839A252049C0, %fd30;
	setp.ltu.f64 	%p4, %fd6, 0d41E0000000000000;
	@%p4 bra 	$L__BB0_7;
	{ // callseq 0, 0
	.param .b64 param0;
	st.param.f64 	[param0], %fd5;
	.param .align 16 .b8 retval0[16];
	call.uni (retval0), 
	__internal_trig_reduction_slowpathd, 
	(
	param0
	);
	ld.param.f64 	%fd89, [retval0];
	ld.param.b32 	%r28, [retval0+8];
	} // callseq 0
$L__BB0_7:
	add.s32 	%r29, %r28, 1;
$L__BB0_8:
	setp.neu.f64 	%p5, %fd6, 0d7FF0000000000000;
	shl.b32 	%r19, %r29, 6;
	cvt.u64.u32 	%rd6, %r19;
	and.b64  	%rd7, %rd6, 64;
	add.s64 	%rd9, %rd8, %rd7;
	mul.rn.f64 	%fd33, %fd89, %fd89;
	and.b32  	%r20, %r29, 1;
	setp.eq.b32 	%p6, %r20, 1;
	selp.f64 	%fd34, 0dBDA8FF8320FD8164, 0d3DE5DB65F9785EBA, %p6;
	ld.global.nc.v2.f64 	{%fd35, %fd36}, [%rd9];
	fma.rn.f64 	%fd37, %fd34, %fd33, %fd35;
	fma.rn.f64 	%fd38, %fd37, %fd33, %fd36;
	ld.global.nc.v2.f64 	{%fd39, %fd40}, [%rd9+16];
	fma.rn.f64 	%fd41, %fd38, %fd33, %fd39;
	fma.rn.f64 	%fd42, %fd41, %fd33, %fd40;
	ld.global.nc.v2.f64 	{%fd43, %fd44}, [%rd9+32];
	fma.rn.f64 	%fd45, %fd42, %fd33, %fd43;
	fma.rn.f64 	%fd46, %fd45, %fd33, %fd44;
	fma.rn.f64 	%fd47, %fd46, %fd89, %fd89;
	fma.rn.f64 	%fd48, %fd46, %fd33, 0d3FF0000000000000;
	selp.f64 	%fd49, %fd48, %fd47, %p6;
	and.b32  	%r21, %r29, 2;
	setp.eq.s32 	%p7, %r21, 0;
	mov.f64 	%fd50, 0d0000000000000000;
	sub.f64 	%fd51, %fd50, %fd49;
	selp.f64 	%fd12, %fd49, %fd51, %p7;
	@%p5 bra 	$L__BB0_10;
	mov.f64 	%fd57, 0d0000000000000000;
	mul.rn.f64 	%fd90, %fd5, %fd57;
	mov.b32 	%r30, 0;
	bra.uni 	$L__BB0_12;
$L__BB0_10:
	mul.f64 	%fd52, %fd5, 0d3FE45F306DC9C883;
	cvt.rni.s32.f64 	%r30, %fd52;
	cvt.rn.f64.s32 	%fd53, %r30;
	fma.rn.f64 	%fd54, %fd53, 0dBFF921FB54442D18, %fd5;
	fma.rn.f64 	%fd55, %fd53, 0dBC91A62633145C00, %fd54;
	fma.rn.f64 	%fd90, %fd53, 0dB97B839A252049C0, %fd55;
	setp.ltu.f64 	%p8, %fd6, 0d41E0000000000000;
	@%p8 bra 	$L__BB0_12;
	{ // callseq 1, 0
	.param .b64 param0;
	st.param.f64 	[param0], %fd5;
	.param .align 16 .b8 retval0[16];
	call.uni (retval0), 
	__internal_trig_reduction_slowpathd, 
	(
	param0
	);
	ld.param.f64 	%fd90, [retval0];
	ld.param.b32 	%r30, [retval0+8];
	} // callseq 1
$L__BB0_12:
	shl.b32 	%r24, %r30, 6;
	cvt.u64.u32 	%rd10, %r24;
	and.b64  	%rd11, %rd10, 64;
	add.s64 	%rd13, %rd8, %rd11;
	mul.rn.f64 	%fd58, %fd90, %fd90;
	and.b32  	%r25, %r30, 1;
	setp.eq.b32 	%p9, %r25, 1;
	selp.f64 	%fd59, 0dBDA8FF8320FD8164, 0d3DE5DB65F9785EBA, %p9;
	ld.global.nc.v2.f64 	{%fd60, %fd61}, [%rd13];
	fma.rn.f64 	%fd62, %fd59, %fd58, %fd60;
	fma.rn.f64 	%fd63, %fd62, %fd58, %fd61;
	ld.global.nc.v2.f64 	{%fd64, %fd65}, [%rd13+16];
	fma.rn.f64 	%fd66, %fd63, %fd58, %fd64;
	fma.rn.f64 	%fd67, %fd66, %fd58, %fd65;
	ld.global.nc.v2.f64 	{%fd68, %fd69}, [%rd13+32];
	fma.rn.f64 	%fd70, %fd67, %fd58, %fd68;
	fma.rn.f64 	%fd71, %fd70, %fd58, %fd69;
	fma.rn.f64 	%fd72, %fd71, %fd90, %fd90;
	fma.rn.f64 	%fd73, %fd71, %fd58, 0d3FF0000000000000;
	selp.f64 	%fd74, %fd73, %fd72, %p9;
	and.b32  	%r26, %r30, 2;
	setp.eq.s32 	%p10, %r26, 0;
	mov.f64 	%fd75, 0d0000000000000000;
	sub.f64 	%fd76, %fd75, %fd74;
	selp.f64 	%fd77, %fd74, %fd76, %p10;
	ld.global.v2.f64 	{%fd78, %fd79}, [%rd18];
	mul.f64 	%fd80, %fd12, %fd78;
	mul.f64 	%fd81, %fd79, %fd77;
	sub.f64 	%fd82, %fd80, %fd81;
	mul.f64 	%fd83, %fd78, %fd77;
	fma.rn.f64 	%fd84, %fd12, %fd79, %fd83;
	add.f64 	%fd92, %fd92, %fd82;
	add.f64 	%fd91, %fd91, %fd84;
	add.f64 	%fd87, %fd87, 0d3FF0000000000000;
	add.s32 	%r27, %r27, 1;
	setp.ne.s32 	%p11, %r27, 0;
	add.s64 	%rd18, %rd18, 16;
	@%p11 bra 	$L__BB0_3;
$L__BB0_13:
	ld.param.u64 	%rd17, [_Z10dft_kernelP7double2S0_i_param_1];
	cvta.to.global.u64 	%rd14, %rd17;
	mul.wide.s32 	%rd15, %r1, 16;
	add.s64 	%rd16, %rd14, %rd15;
	st.global.v2.f64 	[%rd16], {%fd92, %fd91};
$L__BB0_14:
	ret;

}
.func  (.param .align 16 .b8 func_retval0[16]) __internal_trig_reduction_slowpathd(
	.param .b64 __internal_trig_reduction_slowpathd_param_0
)
{
	.local .align 8 .b8 	__local_depot1[40];
	.reg .b64 	%SP;
	.reg .b64 	%SPL;
	.reg .pred 	%p<10>;
	.reg .b32 	%r<47>;
	.reg .b64 	%rd<74>;
	.reg .b64 	%fd<5>;

	mov.u64 	%SPL, __local_depot1;
	ld.param.f64 	%fd4, [__internal_trig_reduction_slowpathd_param_0];
	add.u64 	%rd1, %SPL, 0;
	{
	.reg .b32 %temp; 
	mov.b64 	{%temp, %r1}, %fd4;
	}
	shr.u32 	%r2, %r1, 20;
	and.b32  	%r3, %r2, 2047;
	setp.eq.s32 	%p1, %r3, 2047;
	mov.b32 	%r46, 0;
	@%p1 bra 	$L__BB1_9;
	add.s32 	%r20, %r3, -1024;
	mov.b64 	%rd20, %fd4;
	shl.b64 	%rd2, %rd20, 11;
	shr.u32 	%r4, %r20, 6;
	sub.s32 	%r45, 15, %r4;
	sub.s32 	%r21, 19, %r4;
	setp.lt.u32 	%p2, %r20, 128;
	selp.b32 	%r6, 18, %r21, %p2;
	setp.ge.s32 	%p3, %r45, %r6;
	mov.b64 	%rd70, 0;
	@%p3 bra 	$L__BB1_4;
	add.s32 	%r23, %r6, %r4;
	neg.s32 	%r43, %r23;
	or.b64  	%rd3, %rd2, -9223372036854775808;
	mov.b64 	%rd70, 0;
	mov.b32 	%r42, 0;
	mov.u64 	%rd25, __cudart_i2opi_d;
	mov.u32 	%r44, %r45;
$L__BB1_3:
	.pragma "nounroll";
	mul.wide.s32 	%rd22, %r42, 8;
	add.s64 	%rd23, %rd1, %rd22;
	mul.wide.s32 	%rd24, %r44, 8;
	add.s64 	%rd26, %rd25, %rd24;
	ld.global.nc.u64 	%rd27, [%rd26];
	{
	.reg .u32 %r0, %r1, %r2, %r3, %alo, %ahi, %blo, %bhi, %clo, %chi;
	mov.b64 	{%alo,%ahi}, %rd27;
	mov.b64 	{%blo,%bhi}, %rd3;
	mov.b64 	{%clo,%chi}, %rd70;
	mad.lo.cc.u32 	%r0, %alo, %blo, %clo;
	madc.hi.cc.u32 	%r1, %alo, %blo, %chi;
	madc.hi.u32 	%r2, %alo, %bhi, 0;
	mad.lo.cc.u32 	%r1, %alo, %bhi, %r1;
	madc.hi.cc.u32 	%r2, %ahi, %blo, %r2;
	madc.hi.u32 	%r3, %ahi, %bhi, 0;
	mad.lo.cc.u32 	%r1, %ahi, %blo, %r1;
	madc.lo.cc.u32 	%r2, %ahi, %bhi, %r2;
	addc.u32 	%r3, %r3, 0;
	mov.b64 	%rd28, {%r0,%r1};
	mov.b64 	%rd70, {%r2,%r3};
	}
	st.local.u64 	[%rd23], %rd28;
	add.s32 	%r44, %r44, 1;
	add.s32 	%r43, %r43, 1;
	add.s32 	%r42, %r42, 1;
	setp.ne.s32 	%p4, %r43, -15;
	mov.u32 	%r45, %r6;
	@%p4 bra 	$L__BB1_3;
$L__BB1_4:
	cvt.s64.s32 	%rd29, %r45;
	cvt.u64.u32 	%rd30, %r4;
	add.s64 	%rd31, %rd30, %rd29;
	shl.b64 	%rd32, %rd31, 3;
	add.s64 	%rd33, %rd1, %rd32;
	st.local.u64 	[%rd33+-120], %rd70;
	and.b32  	%r15, %r2, 63;
	ld.local.u64 	%rd72, [%rd1+16];
	ld.local.u64 	%rd71, [%rd1+24];
	setp.eq.s32 	%p5, %r15, 0;
	@%p5 bra 	$L__BB1_6;
	shl.b64 	%rd34, %rd71, %r15;
	shr.u64 	%rd35, %rd72, 1;
	xor.b32  	%r24, %r15, 63;
	shr.u64 	%rd36, %rd35, %r24;
	or.b64  	%rd71, %rd34, %rd36;
	ld.local.u64 	%rd37, [%rd1+8];
	shl.b64 	%rd38, %rd72, %r15;
	shr.u64 	%rd39, %rd37, 1;
	shr.u64 	%rd40, %rd39, %r24;
	or.b64  	%rd72, %rd38, %rd40;
$L__BB1_6:
	and.b32  	%r25, %r1, -2147483648;
	shr.u64 	%rd41, %rd71, 62;
	cvt.u32.u64 	%r26, %rd41;
	mov.b64 	{%r27, %r28}, %rd71;
	mov.b64 	{%r29, %r30}, %rd72;
	shf.l.wrap.b32 	%r31, %r30, %r27, 2;
	shf.l.wrap.b32 	%r32, %r27, %r28, 2;
	mov.b64 	%rd42, {%r31, %r32};
	shl.b64 	%rd43, %rd72, 2;
	shr.u64 	%rd44, %rd42, 63;
	cvt.u32.u64 	%r33, %rd44;
	add.s32 	%r34, %r33, %r26;
	setp.eq.s32 	%p6, %r25, 0;
	neg.s32 	%r35, %r34;
	selp.b32 	%r46, %r34, %r35, %p6;
	setp.gt.s64 	%p7, %rd42, -1;
	mov.b64 	%rd45, 0;
	{
	.reg .u32 %r0, %r1, %r2, %r3, %a0, %a1, %a2, %a3, %b0, %b1, %b2, %b3;
	mov.b64 	{%a0,%a1}, %rd45;
	mov.b64 	{%a2,%a3}, %rd45;
	mov.b64 	{%b0,%b1}, %rd43;
	mov.b64 	{%b2,%b3}, %rd42;
	sub.cc.u32 	%r0, %a0, %b0;
	subc.cc.u32 	%r1, %a1, %b1;
	subc.cc.u32 	%r2, %a2, %b2;
	subc.u32 	%r3, %a3, %b3;
	mov.b64 	%rd46, {%r0,%r1};
	mov.b64 	%rd47, {%r2,%r3};
	}
	xor.b32  	%r36, %r25, -2147483648;
	selp.b64 	%rd73, %rd42, %rd47, %p7;
	selp.b64 	%rd14, %rd43, %rd46, %p7;
	selp.b32 	%r17, %r25, %r36, %p7;
	clz.b64 	%r37, %rd73;
	cvt.u64.u32 	%rd15, %r37;
	setp.eq.s32 	%p8, %r37, 0;
	@%p8 bra 	$L__BB1_8;
	cvt.u32.u64 	%r38, %rd15;
	and.b32  	%r39, %r38, 63;
	shl.b64 	%rd48, %rd73, %r39;
	shr.u64 	%rd49, %rd14, 1;
	not.b32 	%r40, %r38;
	and.b32  	%r41, %r40, 63;
	shr.u64 	%rd50, %rd49, %r41;
	or.b64  	%rd73, %rd48, %rd50;
$L__BB1_8:
	mov.b64 	%rd51, -3958705157555305931;
	{
	.reg .u32 %r0, %r1, %r2, %r3, %alo, %ahi, %blo, %bhi;
	mov.b64 	{%alo,%ahi}, %rd73;
	mov.b64 	{%blo,%bhi}, %rd51;
	mul.lo.u32 	%r0, %alo, %blo;
	mul.hi.u32 	%r1, %alo, %blo;
	mad.lo.cc.u32 	%r1, %alo, %bhi, %r1;
	madc.hi.u32 	%r2, %alo, %bhi, 0;
	mad.lo.cc.u32 	%r1, %ahi, %blo, %r1;
	madc.hi.cc.u32 	%r2, %ahi, %blo, %r2;
	madc.hi.u32 	%r3, %ahi, %bhi, 0;
	mad.lo.cc.u32 	%r2, %ahi, %bhi, %r2;
	addc.u32 	%r3, %r3, 0;
	mov.b64 	%rd52, {%r0,%r1};
	mov.b64 	%rd53, {%r2,%r3};
	}
	setp.gt.s64 	%p9, %rd53, 0;
	{
	.reg .u32 %r0, %r1, %r2, %r3, %a0, %a1, %a2, %a3, %b0, %b1, %b2, %b3;
	mov.b64 	{%a0,%a1}, %rd52;
	mov.b64 	{%a2,%a3}, %rd53;
	mov.b64 	{%b0,%b1}, %rd52;
	mov.b64 	{%b2,%b3}, %rd53;
	add.cc.u32 	%r0, %a0, %b0;
	addc.cc.u32 	%r1, %a1, %b1;
	addc.cc.u32 	%r2, %a2, %b2;
	addc.u32 	%r3, %a3, %b3;
	mov.b64 	%rd54, {%r0,%r1};
	mov.b64 	%rd55, {%r2,%r3};
	}
	selp.b64 	%rd56, %rd55, %rd53, %p9;
	selp.s64 	%rd57, -1, 0, %p9;
	sub.s64 	%rd58, %rd57, %rd15;
	cvt.u64.u32 	%rd59, %r17;
	shl.b64 	%rd60, %rd59, 32;
	add.s64 	%rd61, %rd56, 1;
	shr.u64 	%rd62, %rd61, 10;
	add.s64 	%rd63, %rd62, 1;
	shr.u64 	%rd64, %rd63, 1;
	shl.b64 	%rd65, %rd58, 52;
	add.s64 	%rd66, %rd65, %rd64;
	add.s64 	%rd67, %rd66, 4602678819172646912;
	or.b64  	%rd68, %rd67, %rd60;
	mov.b64 	%fd4, %rd68;
$L__BB1_9:
	st.param.f64 	[func_retval0], %fd4;
	st.param.b32 	[func_retval0+8], %r46;
	ret;

}


// ===== COMPILED SASS (sm_100) =====

	.target	sm_100

	.elftype	@"ET_EXEC"


//--------------------- .note.nv.tkinfo           --------------------------
	.section	.note.nv.tkinfo,"",@"SHT_NOTE"
	.sectionflags	@"SHF_NOTE_NV_TKINFO"
	.tkinfo
        /*0018*/ 	.word	0x00000002
        /*0030*/ 	.string	""
        /*0030*/ 	.string	"ptxas"
        /*0030*/ 	.string	"Cuda compilation tools, release 13.0, V13.0.88"
        /*0030*/ 	.string	"Build cuda_13.0.r13.0/compiler.36424714_0"
        /*0030*/ 	.string	"-arch sm_100 -m 64 "



//--------------------- .note.nv.cuinfo           --------------------------
	.section	.note.nv.cuinfo,"",@"SHT_NOTE"
	.sectionflags	@"SHF_NOTE_NV_CUINFO"
        /*0018*/ 	.short	0x0002
        /*001a*/ 	.short	0x0064
        /*001c*/ 	.short	0x0082
	.zero		2


//--------------------- .nv.info                  --------------------------
	.section	.nv.info,"",@"SHT_CUDA_INFO"
	.align	4


	//----- nvinfo : EIATTR_REGCOUNT
	.align		4
        /*0000*/ 	.byte	0x04, 0x2f
        /*0002*/ 	.short	(.L_3 - .L_2)
	.align		4
.L_2:
        /*0004*/ 	.word	index@(_Z10dft_kernelP7double2S0_i)
        /*0008*/ 	.word	0x00000028


	//----- nvinfo : EIATTR_FRAME_SIZE
	.align		4
.L_3:
        /*000c*/ 	.byte	0x04, 0x11
        /*000e*/ 	.short	(.L_5 - .L_4)
	.align		4
.L_4:
        /*0010*/ 	.word	index@($_Z10dft_kernelP7double2S0_i$__internal_trig_reduction_slowpathd)
        /*0014*/ 	.word	0x00000028


	//----- nvinfo : EIATTR_FRAME_SIZE
	.align		4
.L_5:
        /*0018*/ 	.byte	0x04, 0x11
        /*001a*/ 	.short	(.L_7 - .L_6)
	.align		4
.L_6:
        /*001c*/ 	.word	index@($__internal_0_$__cuda_sm20_div_rn_f64_full)
        /*0020*/ 	.word	0x00000028


	//----- nvinfo : EIATTR_FRAME_SIZE
	.align		4
.L_7:
        /*0024*/ 	.byte	0x04, 0x11
        /*0026*/ 	.short	(.L_9 - .L_8)
	.align		4
.L_8:
        /*0028*/ 	.word	index@(_Z10dft_kernelP7double2S0_i)
        /*002c*/ 	.word	0x00000028


	//----- nvinfo : EIATTR_MIN_STACK_SIZE
	.align		4
.L_9:
        /*0030*/ 	.byte	0x04, 0x12
        /*0032*/ 	.short	(.L_11 - .L_10)
	.align		4
.L_10:
        /*0034*/ 	.word	index@(_Z10dft_kernelP7double2S0_i)
        /*0038*/ 	.word	0x00000028
.L_11:


//--------------------- .nv.compat                --------------------------
	.section	.nv.compat,"",@"SHT_CUDA_COMPAT_INFO"
	.align	4
        /*0000*/ 	.byte	0x02, 0x09, 0x00, 0x00, 0x02, 0x02, 0x01, 0x00, 0x02, 0x05, 0x05, 0x00, 0x03, 0x07, 0x01, 0x01
        /*0010*/ 	.byte	0x02, 0x03, 0x00, 0x00, 0x02, 0x06, 0x01, 0x00, 0x04, 0x0b, 0x08, 0x00, 0x01, 0x00, 0x00, 0x00
        /*0020*/ 	.byte	0x00, 0x00, 0x00, 0x00


//--------------------- .nv.info._Z10dft_kernelP7double2S0_i --------------------------
	.section	.nv.info._Z10dft_kernelP7double2S0_i,"",@"SHT_CUDA_INFO"
	.sectionflags	@""
	.align	4


	//----- nvinfo : EIATTR_CUDA_API_VERSION
	.align		4
        /*0000*/ 	.byte	0x04, 0x37
        /*0002*/ 	.short	(.L_13 - .L_12)
.L_12:
        /*0004*/ 	.word	0x00000082


	//----- nvinfo : EIATTR_KPARAM_INFO
	.align		4
.L_13:
        /*0008*/ 	.byte	0x04, 0x17
        /*000a*/ 	.short	(.L_15 - .L_14)
.L_14:
        /*000c*/ 	.word	0x00000000
        /*0010*/ 	.short	0x0002
        /*0012*/ 	.short	0x0010
        /*0014*/ 	.byte	0x00, 0xf0, 0x11, 0x00


	//----- nvinfo : EIATTR_KPARAM_INFO
	.align		4
.L_15:
        /*0018*/ 	.byte	0x04, 0x17
        /*001a*/ 	.short	(.L_17 - .L_16)
.L_16:
        /*001c*/ 	.word	0x00000000
        /*0020*/ 	.short	0x0001
        /*0022*/ 	.short	0x0008
        /*0024*/ 	.byte	0x00, 0xf5, 0x21, 0x00


	//----- nvinfo : EIATTR_KPARAM_INFO
	.align		4
.L_17:
        /*0028*/ 	.byte	0x04, 0x17
        /*002a*/ 	.short	(.L_19 - .L_18)
.L_18:
        /*002c*/ 	.word	0x00000000
        /*0030*/ 	.short	0x0000
        /*0032*/ 	.short	0x0000
        /*0034*/ 	.byte	0x00, 0xf5, 0x21, 0x00


	//----- nvinfo : EIATTR_SPARSE_MMA_MASK
	.align		4
.L_19:
        /*0038*/ 	.byte	0x03, 0x50
        /*003a*/ 	.short	0x0000


	//----- nvinfo : EIATTR_MAXREG_COUNT
	.align		4
        /*003c*/ 	.byte	0x03, 0x1b
        /*003e*/ 	.short	0x00ff


	//----- nvinfo : EIATTR_MERCURY_ISA_VERSION
	.align		4
        /*0040*/ 	.byte	0x03, 0x5f
        /*0042*/ 	.short	0x0101


	//----- nvinfo : EIATTR_VRC_CTA_INIT_COUNT
	.align		4
        /*0044*/ 	.byte	0x02, 0x4a
	.zero		1
	.zero		1


	//----- nvinfo : EIATTR_EXIT_INSTR_OFFSETS
	.align		4
        /*0048*/ 	.byte	0x04, 0x1c
        /*004a*/ 	.short	(.L_21 - .L_20)


	//   ....[0]....
.L_20:
        /*004c*/ 	.word	0x00000080


	//   ....[1]....
        /*0050*/ 	.word	0x00000b40


	//----- nvinfo : EIATTR_CRS_STACK_SIZE
	.align		4
.L_21:
        /*0054*/ 	.byte	0x04, 0x1e
        /*0056*/ 	.short	(.L_23 - .L_22)
.L_22:
        /*0058*/ 	.word	0x00000000


	//----- nvinfo : EIATTR_CBANK_PARAM_SIZE
	.align		4
.L_23:
        /*005c*/ 	.byte	0x03, 0x19
        /*005e*/ 	.short	0x0014


	//----- nvinfo : EIATTR_PARAM_CBANK
	.align		4
        /*0060*/ 	.byte	0x04, 0x0a
        /*0062*/ 	.short	(.L_25 - .L_24)
	.align		4
.L_24:
        /*0064*/ 	.word	index@(.nv.constant0._Z10dft_kernelP7double2S0_i)
        /*0068*/ 	.short	0x0380
        /*006a*/ 	.short	0x0014


	//----- nvinfo : EIATTR_SW_WAR
	.align		4
.L_25:
        /*006c*/ 	.byte	0x04, 0x36
        /*006e*/ 	.short	(.L_27 - .L_26)
.L_26:
        /*0070*/ 	.word	0x00000008
.L_27:


//--------------------- .nv.callgraph             --------------------------
	.section	.nv.callgraph,"",@"SHT_CUDA_CALLGRAPH"
	.align	4
	.sectionentsize	8
	.align		4
        /*0000*/ 	.word	0x00000000
	.align		4
        /*0004*/ 	.word	0xffffffff
	.align		4
        /*0008*/ 	.word	0x00000000
	.align		4
        /*000c*/ 	.word	0xfffffffe
	.align		4
        /*0010*/ 	.word	0x00000000
	.align		4
        /*0014*/ 	.word	0xfffffffd
	.align		4
        /*0018*/ 	.word	0x00000000
	.align		4
        /*001c*/ 	.word	0xfffffffc


//--------------------- .nv.constant4             --------------------------
	.section	.nv.constant4,"a",@progbits
	.align	8
	.align		8
.nv.constant4:
        /*0000*/ 	.dword	__cudart_i2opi_d
	.align		8
        /*0008*/ 	.dword	__cudart_sin_cos_coeffs


//--------------------- .text._Z10dft_kernelP7double2S0_i --------------------------
	.section	.text._Z10dft_kernelP7double2S0_i,"ax",@progbits
	.align	128
        .global         _Z10dft_kernelP7double2S0_i
        .type           _Z10dft_kernelP7double2S0_i,@function
        .size           _Z10dft_kernelP7double2S0_i,(.L_x_25 - _Z10dft_kernelP7double2S0_i)
        .other          _Z10dft_kernelP7double2S0_i,@"STO_CUDA_ENTRY STV_DEFAULT"
_Z10dft_kernelP7double2S0_i:
.text._Z10dft_kernelP7double2S0_i:
[----:B------:R-:W0:Y:S01]  /*0000*/  LDC R1, c[0x0][0x37c] ;  /* 0x0000df00ff017b82 */ /* 0x000e220000000800 */
[----:B------:R-:W1:Y:S07]  /*0010*/  S2R R3, SR_TID.X ;  /* 0x0000000000037919 */ /* 0x000e6e0000002100 */
[----:B------:R-:W1:Y:S01]  /*0020*/  S2UR UR4, SR_CTAID.X ;  /* 0x00000000000479c3 */ /* 0x000e620000002500 */
[----:B------:R-:W2:Y:S01]  /*0030*/  LDCU UR5, c[0x0][0x390] ;  /* 0x00007200ff0577ac */ /* 0x000ea20008000800 */
[----:B0-----:R-:W-:-:S06]  /*0040*/  VIADD R1, R1, 0xffffffd8 ;  /* 0xffffffd801017836 */ /* 0x001fcc0000000000 */
[----:B------:R-:W1:Y:S02]  /*0050*/  LDC R0, c[0x0][0x360] ;  /* 0x0000d800ff007b82 */ /* 0x000e640000000800 */
[----:B-1----:R-:W-:-:S05]  /*0060*/  IMAD R0, R0, UR4, R3 ;  /* 0x0000000400007c24 */ /* 0x002fca000f8e0203 */
[----:B--2---:R-:W-:-:S13]  /*0070*/  ISETP.GE.AND P0, PT, R0, UR5, PT ;  /* 0x0000000500007c0c */ /* 0x004fda000bf06270 */
[----:B------:R-:W-:Y:S05]  /*0080*/  @P0 EXIT ;  /* 0x000000000000094d */ /* 0x000fea0003800000 */
[----:B------:R-:W-:Y:S01]  /*0090*/  UISETP.GE.AND UP0, UPT, UR5, 0x1, UPT ;  /* 0x000000010500788c */ /* 0x000fe2000bf06270 */
[----:B------:R-:W-:Y:S02]  /*00a0*/  CS2R R6, SRZ ;  /* 0x0000000000067805 */ /* 0x000fe4000001ff00 */
[----:B------:R-:W-:Y:S01]  /*00b0*/  CS2R R4, SRZ ;  /* 0x0000000000047805 */ /* 0x000fe2000001ff00 */
[----:B------:R-:W0:Y:S05]  /*00c0*/  LDCU.64 UR6, c[0x0][0x358] ;  /* 0x00006b00ff0677ac */ /* 0x000e2a0008000a00 */
[----:B------:R-:W-:Y:S05]  /*00d0*/  BRA.U !UP0, `(.L_x_0) ;  /* 0x00000009088c7547 */ /* 0x000fea000b800000 */
[----:B------:R-:W1:Y:S01]  /*00e0*/  I2F.F64 R24, R0 ;  /* 0x0000000000187312 */ /* 0x000e620000201c00 */
[----:B------:R-:W-:Y:S01]  /*00f0*/  UMOV UR10, 0x54442d18 ;  /* 0x54442d18000a7882 */ /* 0x000fe20000000000 */
[----:B------:R-:W-:Y:S01]  /*0100*/  UMOV UR11, 0x401921fb ;  /* 0x401921fb000b7882 */ /* 0x000fe20000000000 */
[----:B------:R-:W-:Y:S02]  /*0110*/  CS2R R26, SRZ ;  /* 0x00000000001a7805 */ /* 0x000fe4000001ff00 */
[----:B------:R-:W-:Y:S02]  /*0120*/  CS2R R4, SRZ ;  /* 0x0000000000047805 */ /* 0x000fe4000001ff00 */
[----:B------:R-:W-:Y:S01]  /*0130*/  CS2R R6, SRZ ;  /* 0x0000000000067805 */ /* 0x000fe2000001ff00 */
[----:B------:R-:W2:Y:S01]  /*0140*/  LDCU.64 UR8, c[0x0][0x380] ;  /* 0x00007000ff0877ac */ /* 0x000ea20008000a00 */
[----:B------:R-:W3:Y:S01]  /*0150*/  I2F.F64.U32 R2, UR5 ;  /* 0x0000000500027d12 */ /* 0x000ee20008201800 */
[----:B------:R-:W4:Y:S01]  /*0160*/  LDCU.64 UR12, c[0x4][0x8] ;  /* 0x01000100ff0c77ac */ /* 0x000f220008000a00 */
[----:B------:R-:W-:Y:S01]  /*0170*/  UIADD3 UR4, UPT, UPT, -UR5, URZ, URZ ;  /* 0x000000ff05047290 */ /* 0x000fe2000fffe1ff */
[----:B-1----:R-:W-:-:S11]  /*0180*/  DMUL R24, R24, -UR10 ;  /* 0x8000000a18187c28 */ /* 0x002fd60008000000 */
.L_x_10:
[----:B---3--:R-:W1:Y:S01]  /*0190*/  MUFU.RCP64H R9, R3 ;  /* 0x0000000300097308 */ /* 0x008e620000001800 */
[----:B------:R-:W-:Y:S01]  /*01a0*/  IMAD.MOV.U32 R8, RZ, RZ, 0x1 ;  /* 0x00000001ff087424 */ /* 0x000fe200078e00ff */
[----:B------:R-:W-:Y:S01]  /*01b0*/  DMUL R12, R24, R26 ;  /* 0x0000001a180c7228 */ /* 0x000fe20000000000 */
[----:B------:R-:W-:Y:S09]  /*01c0*/  BSSY.RECONVERGENT B0, `(.L_x_1) ;  /* 0x000000f000007945 */ /* 0x000ff20003800200 */
[----:B------:R-:W-:Y:S01]  /*01d0*/  FSETP.GEU.AND P1, PT, |R13|, 6.5827683646048100446e-37, PT ;  /* 0x036000000d00780b */ /* 0x000fe20003f2e200 */
[----:B-1----:R-:W-:-:S08]  /*01e0*/  DFMA R10, -R2, R8, 1 ;  /* 0x3ff00000020a742b */ /* 0x002fd00000000108 */
[----:B------:R-:W-:-:S08]  /*01f0*/  DFMA R10, R10, R10, R10 ;  /* 0x0000000a0a0a722b */ /* 0x000fd0000000000a */
[----:B------:R-:W-:-:S08]  /*0200*/  DFMA R10, R8, R10, R8 ;  /* 0x0000000a080a722b */ /* 0x000fd00000000008 */
[----:B------:R-:W-:-:S08]  /*0210*/  DFMA R8, -R2, R10, 1 ;  /* 0x3ff000000208742b */ /* 0x000fd0000000010a */
[----:B------:R-:W-:-:S08]  /*0220*/  DFMA R8, R10, R8, R10 ;  /* 0x000000080a08722b */ /* 0x000fd0000000000a */
[----:B------:R-:W-:-:S08]  /*0230*/  DMUL R20, R12, R8 ;  /* 0x000000080c147228 */ /* 0x000fd00000000000 */
[----:B------:R-:W-:-:S08]  /*0240*/  DFMA R10, -R2, R20, R12 ;  /* 0x00000014020a722b */ /* 0x000fd0000000010c */
[----:B------:R-:W-:-:S10]  /*0250*/  DFMA R20, R8, R10, R20 ;  /* 0x0000000a0814722b */ /* 0x000fd40000000014 */
[----:B------:R-:W-:-:S05]  /*0260*/  FFMA R8, RZ, R3, R21 ;  /* 0x00000003ff087223 */ /* 0x000fca0000000015 */
[----:B------:R-:W-:-:S13]  /*0270*/  FSETP.GT.AND P0, PT, |R8|, 1.469367938527859385e-39, PT ;  /* 0x001000000800780b */ /* 0x000fda0003f04200 */
[----:B------:R-:W-:Y:S05]  /*0280*/  @P0 BRA P1, `(.L_x_2) ;  /* 0x0000000000080947 */ /* 0x000fea0000800000 */
[----:B------:R-:W-:-:S07]  /*0290*/  MOV R14, 0x2b0 ;  /* 0x000002b0000e7802 */ /* 0x000fce0000000f00 */
[----:B0-2-4-:R-:W-:Y:S05]  /*02a0*/  CALL.REL.NOINC `($__internal_0_$__cuda_sm20_div_rn_f64_full) ;  /* 0x0000000800287944 */ /* 0x015fea0003c00000 */
.L_x_2:
[----:B0-2-4-:R-:W-:Y:S05]  /*02b0*/  BSYNC.RECONVERGENT B0 ;  /* 0x0000000000007941 */ /* 0x015fea0003800200 */
.L_x_1:
[----:B------:R-:W-:Y:S01]  /*02c0*/  DSETP.NEU.AND P0, PT, |R20|, +INF , PT ;  /* 0x7ff000001400742a */ /* 0x000fe20003f0d200 */
[----:B------:R-:W-:-:S13]  /*02d0*/  BSSY.RECONVERGENT B0, `(.L_x_3) ;  /* 0x000001d000007945 */ /* 0x000fda0003800200 */
[----:B------:R-:W-:Y:S01]  /*02e0*/  @!P0 DMUL R22, RZ, R20 ;  /* 0x00000014ff168228 */ /* 0x000fe20000000000 */
[----:B------:R-:W-:Y:S01]  /*02f0*/  @!P0 IMAD.MOV.U32 R28, RZ, RZ, 0x1 ;  /* 0x00000001ff1c8424 */ /* 0x000fe200078e00ff */
[----:B------:R-:W-:Y:S09]  /*0300*/  @!P0 BRA `(.L_x_4) ;  /* 0x0000000000648947 */ /* 0x000ff20003800000 */
[----:B------:R-:W-:Y:S01]  /*0310*/  UMOV UR10, 0x6dc9c883 ;  /* 0x6dc9c883000a7882 */ /* 0x000fe20000000000 */
[----:B------:R-:W-:Y:S01]  /*0320*/  UMOV UR11, 0x3fe45f30 ;  /* 0x3fe45f30000b7882 */ /* 0x000fe20000000000 */
[C---:B------:R-:W-:Y:S01]  /*0330*/  DSETP.GE.AND P0, PT, |R20|.reuse, 2.14748364800000000000e+09, PT ;  /* 0x41e000001400742a */ /* 0x040fe20003f06200 */
[----:B------:R-:W-:Y:S01]  /*0340*/  BSSY.RECONVERGENT B1, `(.L_x_5) ;  /* 0x0000014000017945 */ /* 0x000fe20003800200 */
[----:B------:R-:W-:Y:S01]  /*0350*/  DMUL R8, R20, UR10 ;  /* 0x0000000a14087c28 */ /* 0x000fe20008000000 */
[----:B------:R-:W-:Y:S01]  /*0360*/  UMOV UR10, 0x54442d18 ;  /* 0x54442d18000a7882 */ /* 0x000fe20000000000 */
[----:B------:R-:W-:-:S08]  /*0370*/  UMOV UR11, 0x3ff921fb ;  /* 0x3ff921fb000b7882 */ /* 0x000fd00000000000 */
[----:B------:R-:W0:Y:S08]  /*0380*/  F2I.F64 R8, R8 ;  /* 0x0000000800087311 */ /* 0x000e300000301100 */
[----:B0-----:R-:W0:Y:S02]  /*0390*/  I2F.F64 R22, R8 ;  /* 0x0000000800167312 */ /* 0x001e240000201c00 */
[----:B0-----:R-:W-:Y:S01]  /*03a0*/  DFMA R10, R22, -UR10, R20 ;  /* 0x8000000a160a7c2b */ /* 0x001fe20008000014 */
[----:B------:R-:W-:Y:S01]  /*03b0*/  UMOV UR10, 0x33145c00 ;  /* 0x33145c00000a7882 */ /* 0x000fe20000000000 */
[----:B------:R-:W-:-:S06]  /*03c0*/  UMOV UR11, 0x3c91a626 ;  /* 0x3c91a626000b7882 */ /* 0x000fcc0000000000 */
[----:B------:R-:W-:Y:S01]  /*03d0*/  DFMA R10, R22, -UR10, R10 ;  /* 0x8000000a160a7c2b */ /* 0x000fe2000800000a */
[----:B------:R-:W-:Y:S01]  /*03e0*/  UMOV UR10, 0x252049c0 ;  /* 0x252049c0000a7882 */ /* 0x000fe20000000000 */
[----:B------:R-:W-:-:S06]  /*03f0*/  UMOV UR11, 0x397b839a ;  /* 0x397b839a000b7882 */ /* 0x000fcc0000000000 */
[----:B------:R-:W-:Y:S01]  /*0400*/  DFMA R22, R22, -UR10, R10 ;  /* 0x8000000a16167c2b */ /* 0x000fe2000800000a */
[----:B------:R-:W-:Y:S10]  /*0410*/  @!P0 BRA `(.L_x_6) ;  /* 0x0000000000188947 */ /* 0x000ff40003800000 */
[----:B------:R-:W-:Y:S01]  /*0420*/  IMAD.MOV.U32 R10, RZ, RZ, R20 ;  /* 0x000000ffff0a7224 */ /* 0x000fe200078e0014 */
[----:B------:R-:W-:Y:S01]  /*0430*/  MOV R22, 0x460 ;  /* 0x0000046000167802 */ /* 0x000fe20000000f00 */
[----:B------:R-:W-:-:S07]  /*0440*/  IMAD.MOV.U32 R18, RZ, RZ, R21 ;  /* 0x000000ffff127224 */ /* 0x000fce00078e0015 */
[----:B------:R-:W-:Y:S05]  /*0450*/  CALL.REL.NOINC `($_Z10dft_kernelP7double2S0_i$__internal_trig_reduction_slowpathd) ;  /* 0x0000000c00307944 */ /* 0x000fea0003c00000 */
[----:B------:R-:W-:Y:S02]  /*0460*/  IMAD.MOV.U32 R22, RZ, RZ, R10 ;  /* 0x000000ffff167224 */ /* 0x000fe400078e000a */
[----:B------:R-:W-:-:S07]  /*0470*/  IMAD.MOV.U32 R23, RZ, RZ, R11 ;  /* 0x000000ffff177224 */ /* 0x000fce00078e000b */
.L_x_6:
[----:B------:R-:W-:Y:S05]  /*0480*/  BSYNC.RECONVERGENT B1 ;  /* 0x0000000000017941 */ /* 0x000fea0003800200 */
.L_x_5:
[----:B------:R-:W-:-:S07]  /*0490*/  VIADD R28, R8, 0x1 ;  /* 0x00000001081c7836 */ /* 0x000fce0000000000 */
.L_x_4:
[----:B------:R-:W-:Y:S05]  /*04a0*/  BSYNC.RECONVERGENT B0 ;  /* 0x0000000000007941 */ /* 0x000fea0003800200 */
.L_x_3:
[----:B------:R-:W-:-:S05]  /*04b0*/  IMAD.SHL.U32 R8, R28, 0x40, RZ ;  /* 0x000000401c087824 */ /* 0x000fca00078e00ff */
[----:B------:R-:W-:-:S04]  /*04c0*/  LOP3.LUT R8, R8, 0x40, RZ, 0xc0, !PT ;  /* 0x0000004008087812 */ /* 0x000fc800078ec0ff */
[----:B------:R-:W-:-:S05]  /*04d0*/  IADD3 R32, P0, PT, R8, UR12, RZ ;  /* 0x0000000c08207c10 */ /* 0x000fca000ff1e0ff */
[----:B------:R-:W-:-:S05]  /*04e0*/  IMAD.X R33, RZ, RZ, UR13, P0 ;  /* 0x0000000dff217e24 */ /* 0x000fca00080e06ff */
[----:B------:R-:W2:Y:S04]  /*04f0*/  LDG.E.128.CONSTANT R8, desc[UR6][R32.64] ;  /* 0x0000000620087981 */ /* 0x000ea8000c1e9d00 */
[----:B------:R-:W3:Y:S04]  /*0500*/  LDG.E.128.CONSTANT R12, desc[UR6][R32.64+0x10] ;  /* 0x00001006200c7981 */ /* 0x000ee8000c1e9d00 */
[----:B------:R0:W4:Y:S01]  /*0510*/  LDG.E.128.CONSTANT R16, desc[UR6][R32.64+0x20] ;  /* 0x0000200620107981 */ /* 0x000122000c1e9d00 */
[----:B------:R-:W-:Y:S01]  /*0520*/  LOP3.LUT R29, R28, 0x1, RZ, 0xc0, !PT ;  /* 0x000000011c1d7812 */ /* 0x000fe200078ec0ff */
[----:B------:R-:W-:Y:S01]  /*0530*/  IMAD.MOV.U32 R34, RZ, RZ, 0x20fd8164 ;  /* 0x20fd8164ff227424 */ /* 0x000fe200078e00ff */
[----:B------:R-:W-:Y:S01]  /*0540*/  DMUL R30, R22, R22 ;  /* 0x00000016161e7228 */ /* 0x000fe20000000000 */
[----:B------:R-:W-:Y:S01]  /*0550*/  BSSY.RECONVERGENT B0, `(.L_x_7) ;  /* 0x0000030000007945 */ /* 0x000fe20003800200 */
[----:B------:R-:W-:Y:S01]  /*0560*/  ISETP.NE.U32.AND P0, PT, R29, 0x1, PT ;  /* 0x000000011d00780c */ /* 0x000fe20003f05070 */
[----:B------:R-:W-:Y:S01]  /*0570*/  IMAD.MOV.U32 R29, RZ, RZ, 0x3da8ff83 ;  /* 0x3da8ff83ff1d7424 */ /* 0x000fe200078e00ff */
[----:B------:R-:W-:-:S02]  /*0580*/  DSETP.NEU.AND P1, PT, |R20|, +INF , PT ;  /* 0x7ff000001400742a */ /* 0x000fc40003f2d200 */
[----:B------:R-:W-:Y:S02]  /*0590*/  FSEL R34, R34, -8.06006814911005101289e+34, !P0 ;  /* 0xf9785eba22227808 */ /* 0x000fe40004000000 */
[----:B------:R-:W-:-:S10]  /*05a0*/  FSEL R35, -R29, 0.11223486810922622681, !P0 ;  /* 0x3de5db651d237808 */ /* 0x000fd40004000100 */
[----:B0-----:R-:W-:Y:S02]  /*05b0*/  @!P1 DMUL R32, RZ, R20 ;  /* 0x00000014ff209228 */ /* 0x001fe40000000000 */
[----:B--2---:R-:W-:-:S08]  /*05c0*/  DFMA R8, R30, R34, R8 ;  /* 0x000000221e08722b */ /* 0x004fd00000000008 */
[----:B------:R-:W-:-:S08]  /*05d0*/  DFMA R8, R30, R8, R10 ;  /* 0x000000081e08722b */ /* 0x000fd0000000000a */
[----:B---3--:R-:W-:-:S08]  /*05e0*/  DFMA R8, R30, R8, R12 ;  /* 0x000000081e08722b */ /* 0x008fd0000000000c */
[----:B------:R-:W-:-:S08]  /*05f0*/  DFMA R8, R30, R8, R14 ;  /* 0x000000081e08722b */ /* 0x000fd0000000000e */
[----:B----4-:R-:W-:-:S08]  /*0600*/  DFMA R8, R30, R8, R16 ;  /* 0x000000081e08722b */ /* 0x010fd00000000010 */
[----:B------:R-:W-:-:S08]  /*0610*/  DFMA R8, R30, R8, R18 ;  /* 0x000000081e08722b */ /* 0x000fd00000000012 */
[----:B------:R-:W-:Y:S02]  /*0620*/  DFMA R22, R8, R22, R22 ;  /* 0x000000160816722b */ /* 0x000fe40000000016 */
[----:B------:R-:W-:Y:S01]  /*0630*/  DFMA R8, R30, R8, 1 ;  /* 0x3ff000001e08742b */ /* 0x000fe20000000008 */
[----:B------:R-:W-:-:S09]  /*0640*/  @!P1 IMAD.MOV.U32 R30, RZ, RZ, RZ ;  /* 0x000000ffff1e9224 */ /* 0x000fd200078e00ff */
[----:B------:R-:W-:Y:S02]  /*0650*/  FSEL R10, R8, R22, !P0 ;  /* 0x00000016080a7208 */ /* 0x000fe40004000000 */
[----:B------:R-:W-:Y:S02]  /*0660*/  FSEL R11, R9, R23, !P0 ;  /* 0x00000017090b7208 */ /* 0x000fe40004000000 */
[----:B------:R-:W-:-:S04]  /*0670*/  LOP3.LUT P0, RZ, R28, 0x2, RZ, 0xc0, !PT ;  /* 0x000000021cff7812 */ /* 0x000fc8000780c0ff */
[----:B------:R-:W-:-:S10]  /*0680*/  DADD R8, RZ, -R10 ;  /* 0x00000000ff087229 */ /* 0x000fd4000000080a */
[----:B------:R-:W-:Y:S02]  /*0690*/  FSEL R28, R10, R8, !P0 ;  /* 0x000000080a1c7208 */ /* 0x000fe40004000000 */
[----:B------:R-:W-:Y:S01]  /*06a0*/  FSEL R29, R11, R9, !P0 ;  /* 0x000000090b1d7208 */ /* 0x000fe20004000000 */
[----:B------:R-:W-:Y:S06]  /*06b0*/  @!P1 BRA `(.L_x_8) ;  /* 0x0000000000649947 */ /* 0x000fec0003800000 */
[----:B------:R-:W-:Y:S01]  /*06c0*/  UMOV UR10, 0x6dc9c883 ;  /* 0x6dc9c883000a7882 */ /* 0x000fe20000000000 */
[----:B------:R-:W-:Y:S01]  /*06d0*/  UMOV UR11, 0x3fe45f30 ;  /* 0x3fe45f30000b7882 */ /* 0x000fe20000000000 */
[C---:B------:R-:W-:Y:S02]  /*06e0*/  DSETP.GE.AND P0, PT, |R20|.reuse, 2.14748364800000000000e+09, PT ;  /* 0x41e000001400742a */ /* 0x040fe40003f06200 */
        /* <DEDUP_REMOVED lines=13> */
[----:B------:R-:W-:Y:S01]  /*07c0*/  BSSY.RECONVERGENT B1, `(.L_x_9) ;  /* 0x0000005000017945 */ /* 0x000fe20003800200 */
[----:B------:R-:W-:Y:S01]  /*07d0*/  IMAD.MOV.U32 R10, RZ, RZ, R20 ;  /* 0x000000ffff0a7224 */ /* 0x000fe200078e0014 */
[----:B------:R-:W-:Y:S01]  /*07e0*/  MOV R22, 0x810 ;  /* 0x0000081000167802 */ /* 0x000fe20000000f00 */
[----:B------:R-:W-:-:S07]  /*07f0*/  IMAD.MOV.U32 R18, RZ, RZ, R21 ;  /* 0x000000ffff127224 */ /* 0x000fce00078e0015 */
[----:B------:R-:W-:Y:S05]  /*0800*/  CALL.REL.NOINC `($_Z10dft_kernelP7double2S0_i$__internal_trig_reduction_slowpathd) ;  /* 0x0000000800447944 */ /* 0x000fea0003c00000 */
[----:B------:R-:W-:Y:S05]  /*0810*/  BSYNC.RECONVERGENT B1 ;  /* 0x0000000000017941 */ /* 0x000fea0003800200 */
.L_x_9:
[----:B------:R-:W-:Y:S02]  /*0820*/  IMAD.MOV.U32 R30, RZ, RZ, R8 ;  /* 0x000000ffff1e7224 */ /* 0x000fe400078e0008 */
[----:B------:R-:W-:Y:S02]  /*0830*/  IMAD.MOV.U32 R32, RZ, RZ, R10 ;  /* 0x000000ffff207224 */ /* 0x000fe400078e000a */
[----:B------:R-:W-:-:S07]  /*0840*/  IMAD.MOV.U32 R33, RZ, RZ, R11 ;  /* 0x000000ffff217224 */ /* 0x000fce00078e000b */
.L_x_8:
[----:B------:R-:W-:Y:S05]  /*0850*/  BSYNC.RECONVERGENT B0 ;  /* 0x0000000000007941 */ /* 0x000fea0003800200 */
.L_x_7:
[----:B------:R-:W-:-:S05]  /*0860*/  IMAD.SHL.U32 R8, R30, 0x40, RZ ;  /* 0x000000401e087824 */ /* 0x000fca00078e00ff */
[----:B------:R-:W-:-:S04]  /*0870*/  LOP3.LUT R8, R8, 0x40, RZ, 0xc0, !PT ;  /* 0x0000004008087812 */ /* 0x000fc800078ec0ff */
[----:B------:R-:W-:-:S05]  /*0880*/  IADD3 R36, P0, PT, R8, UR12, RZ ;  /* 0x0000000c08247c10 */ /* 0x000fca000ff1e0ff */
[----:B------:R-:W-:-:S05]  /*0890*/  IMAD.X R37, RZ, RZ, UR13, P0 ;  /* 0x0000000dff257e24 */ /* 0x000fca00080e06ff */
[----:B------:R-:W2:Y:S04]  /*08a0*/  LDG.E.128.CONSTANT R8, desc[UR6][R36.64] ;  /* 0x0000000624087981 */ /* 0x000ea8000c1e9d00 */
[----:B------:R-:W3:Y:S04]  /*08b0*/  LDG.E.128.CONSTANT R12, desc[UR6][R36.64+0x10] ;  /* 0x00001006240c7981 */ /* 0x000ee8000c1e9d00 */
[----:B------:R0:W4:Y:S01]  /*08c0*/  LDG.E.128.CONSTANT R16, desc[UR6][R36.64+0x20] ;  /* 0x0000200624107981 */ /* 0x000122000c1e9d00 */
[----:B------:R-:W-:Y:S02]  /*08d0*/  IMAD.U32 R20, RZ, RZ, UR8 ;  /* 0x00000008ff147e24 */ /* 0x000fe4000f8e00ff */
[----:B------:R-:W-:-:S06]  /*08e0*/  IMAD.U32 R21, RZ, RZ, UR9 ;  /* 0x00000009ff157e24 */ /* 0x000fcc000f8e00ff */
[----:B------:R-:W5:Y:S01]  /*08f0*/  LDG.E.128 R20, desc[UR6][R20.64] ;  /* 0x0000000614147981 */ /* 0x000f62000c1e1d00 */
[----:B------:R-:W-:Y:S01]  /*0900*/  LOP3.LUT R31, R30, 0x1, RZ, 0xc0, !PT ;  /* 0x000000011e1f7812 */ /* 0x000fe200078ec0ff */
[----:B------:R-:W-:Y:S01]  /*0910*/  IMAD.MOV.U32 R34, RZ, RZ, 0x20fd8164 ;  /* 0x20fd8164ff227424 */ /* 0x000fe200078e00ff */
[----:B0-----:R-:W-:Y:S01]  /*0920*/  DMUL R36, R32, R32 ;  /* 0x0000002020247228 */ /* 0x001fe20000000000 */
[----:B------:R-:W-:Y:S01]  /*0930*/  UIADD3 UR8, UP0, UPT, UR8, 0x10, URZ ;  /* 0x0000001008087890 */ /* 0x000fe2000ff1e0ff */
[----:B------:R-:W-:Y:S01]  /*0940*/  ISETP.NE.U32.AND P0, PT, R31, 0x1, PT ;  /* 0x000000011f00780c */ /* 0x000fe20003f05070 */
[----:B------:R-:W-:Y:S01]  /*0950*/  IMAD.MOV.U32 R31, RZ, RZ, 0x3da8ff83 ;  /* 0x3da8ff83ff1f7424 */ /* 0x000fe200078e00ff */
[----:B------:R-:W-:Y:S01]  /*0960*/  UIADD3 UR4, UPT, UPT, UR4, 0x1, URZ ;  /* 0x0000000104047890 */ /* 0x000fe2000fffe0ff */
[----:B------:R-:W-:Y:S01]  /*0970*/  DADD R26, R26, 1 ;  /* 0x3ff000001a1a7429 */ /* 0x000fe20000000000 */
[----:B------:R-:W-:Y:S01]  /*0980*/  FSEL R34, R34, -8.06006814911005101289e+34, !P0 ;  /* 0xf9785eba22227808 */ /* 0x000fe20004000000 */
[----:B------:R-:W-:Y:S01]  /*0990*/  UIADD3.X UR9, UPT, UPT, URZ, UR9, URZ, UP0, !UPT ;  /* 0x00000009ff097290 */ /* 0x000fe200087fe4ff */
[----:B------:R-:W-:Y:S01]  /*09a0*/  FSEL R35, -R31, 0.11223486810922622681, !P0 ;  /* 0x3de5db651f237808 */ /* 0x000fe20004000100 */
[----:B------:R-:W-:-:S05]  /*09b0*/  UISETP.NE.AND UP0, UPT, UR4, URZ, UPT ;  /* 0x000000ff0400728c */ /* 0x000fca000bf05270 */
[----:B--2---:R-:W-:-:S08]  /*09c0*/  DFMA R8, R36, R34, R8 ;  /* 0x000000222408722b */ /* 0x004fd00000000008 */
[----:B------:R-:W-:-:S08]  /*09d0*/  DFMA R8, R36, R8, R10 ;  /* 0x000000082408722b */ /* 0x000fd0000000000a */
[----:B---3--:R-:W-:-:S08]  /*09e0*/  DFMA R8, R36, R8, R12 ;  /* 0x000000082408722b */ /* 0x008fd0000000000c */
[----:B------:R-:W-:-:S08]  /*09f0*/  DFMA R8, R36, R8, R14 ;  /* 0x000000082408722b */ /* 0x000fd0000000000e */
[----:B----4-:R-:W-:-:S08]  /*0a00*/  DFMA R8, R36, R8, R16 ;  /* 0x000000082408722b */ /* 0x010fd00000000010 */
[----:B------:R-:W-:-:S08]  /*0a10*/  DFMA R8, R36, R8, R18 ;  /* 0x000000082408722b */ /* 0x000fd00000000012 */
[----:B------:R-:W-:Y:S02]  /*0a20*/  DFMA R32, R8, R32, R32 ;  /* 0x000000200820722b */ /* 0x000fe40000000020 */
[----:B------:R-:W-:-:S10]  /*0a30*/  DFMA R8, R36, R8, 1 ;  /* 0x3ff000002408742b */ /* 0x000fd40000000008 */
[----:B------:R-:W-:Y:S02]  /*0a40*/  FSEL R10, R8, R32, !P0 ;  /* 0x00000020080a7208 */ /* 0x000fe40004000000 */
[----:B------:R-:W-:Y:S02]  /*0a50*/  FSEL R11, R9, R33, !P0 ;  /* 0x00000021090b7208 */ /* 0x000fe40004000000 */
[----:B------:R-:W-:-:S04]  /*0a60*/  LOP3.LUT P0, RZ, R30, 0x2, RZ, 0xc0, !PT ;  /* 0x000000021eff7812 */ /* 0x000fc8000780c0ff */
[----:B------:R-:W-:-:S10]  /*0a70*/  DADD R8, RZ, -R10 ;  /* 0x00000000ff087229 */ /* 0x000fd4000000080a */
[----:B------:R-:W-:Y:S02]  /*0a80*/  FSEL R8, R10, R8, !P0 ;  /* 0x000000080a087208 */ /* 0x000fe40004000000 */
[----:B------:R-:W-:-:S06]  /*0a90*/  FSEL R9, R11, R9, !P0 ;  /* 0x000000090b097208 */ /* 0x000fcc0004000000 */
[C---:B-----5:R-:W-:Y:S02]  /*0aa0*/  DMUL R10, R8.reuse, R22 ;  /* 0x00000016080a7228 */ /* 0x060fe40000000000 */
[----:B------:R-:W-:-:S06]  /*0ab0*/  DMUL R8, R8, R20 ;  /* 0x0000001408087228 */ /* 0x000fcc0000000000 */
[C---:B------:R-:W-:Y:S02]  /*0ac0*/  DFMA R10, R28.reuse, R20, -R10 ;  /* 0x000000141c0a722b */ /* 0x040fe4000000080a */
[----:B------:R-:W-:-:S06]  /*0ad0*/  DFMA R8, R28, R22, R8 ;  /* 0x000000161c08722b */ /* 0x000fcc0000000008 */
[----:B------:R-:W-:Y:S02]  /*0ae0*/  DADD R4, R10, R4 ;  /* 0x000000000a047229 */ /* 0x000fe40000000004 */
[----:B------:R-:W-:Y:S01]  /*0af0*/  DADD R6, R8, R6 ;  /* 0x0000000008067229 */ /* 0x000fe20000000006 */
[----:B------:R-:W-:Y:S10]  /*0b00*/  BRA.U UP0, `(.L_x_10) ;  /* 0xfffffff500a07547 */ /* 0x000ff4000b83ffff */
.L_x_0:
[----:B------:R-:W1:Y:S02]  /*0b10*/  LDC.64 R2, c[0x0][0x388] ;  /* 0x0000e200ff027b82 */ /* 0x000e640000000a00 */
[----:B-1----:R-:W-:-:S05]  /*0b20*/  IMAD.WIDE R2, R0, 0x10, R2 ;  /* 0x0000001000027825 */ /* 0x002fca00078e0202 */
[----:B0-----:R-:W-:Y:S01]  /*0b30*/  STG.E.128 desc[UR6][R2.64], R4 ;  /* 0x0000000402007986 */ /* 0x001fe2000c101d06 */
[----:B------:R-:W-:Y:S05]  /*0b40*/  EXIT ;  /* 0x000000000000794d */ /* 0x000fea0003800000 */
        .weak           $__internal_0_$__cuda_sm20_div_rn_f64_full
        .type           $__internal_0_$__cuda_sm20_div_rn_f64_full,@function
        .size           $__internal_0_$__cuda_sm20_div_rn_f64_full,($_Z10dft_kernelP7double2S0_i$__internal_trig_reduction_slowpathd - $__internal_0_$__cuda_sm20_div_rn_f64_full)
$__internal_0_$__cuda_sm20_div_rn_f64_full:
[C---:B------:R-:W-:Y:S01]  /*0b50*/  FSETP.GEU.AND P0, PT, |R3|.reuse, 1.469367938527859385e-39, PT ;  /* 0x001000000300780b */ /* 0x040fe20003f0e200 */
[----:B------:R-:W-:Y:S01]  /*0b60*/  IMAD.MOV.U32 R20, RZ, RZ, 0x1 ;  /* 0x00000001ff147424 */ /* 0x000fe200078e00ff */
[----:B------:R-:W-:Y:S01]  /*0b70*/  LOP3.LUT R10, R3, 0x800fffff, RZ, 0xc0, !PT ;  /* 0x800fffff030a7812 */ /* 0x000fe200078ec0ff */
[----:B------:R-:W-:Y:S01]  /*0b80*/  BSSY.RECONVERGENT B1, `(.L_x_11) ;  /* 0x0000055000017945 */ /* 0x000fe20003800200 */
[C---:B------:R-:W-:Y:S02]  /*0b90*/  FSETP.GEU.AND P2, PT, |R13|.reuse, 1.469367938527859385e-39, PT ;  /* 0x001000000d00780b */ /* 0x040fe40003f4e200 */
[----:B------:R-:W-:Y:S01]  /*0ba0*/  LOP3.LUT R11, R10, 0x3ff00000, RZ, 0xfc, !PT ;  /* 0x3ff000000a0b7812 */ /* 0x000fe200078efcff */
[----:B------:R-:W-:Y:S01]  /*0bb0*/  IMAD.MOV.U32 R10, RZ, RZ, R2 ;  /* 0x000000ffff0a7224 */ /* 0x000fe200078e0002 */
[----:B------:R-:W-:Y:S02]  /*0bc0*/  LOP3.LUT R15, R13, 0x7ff00000, RZ, 0xc0, !PT ;  /* 0x7ff000000d0f7812 */ /* 0x000fe400078ec0ff */
[----:B------:R-:W-:-:S03]  /*0bd0*/  LOP3.LUT R18, R3, 0x7ff00000, RZ, 0xc0, !PT ;  /* 0x7ff0000003127812 */ /* 0x000fc600078ec0ff */
[----:B------:R-:W-:Y:S01]  /*0be0*/  @!P0 DMUL R10, R2, 8.98846567431157953865e+307 ;  /* 0x7fe00000020a8828 */ /* 0x000fe20000000000 */
[----:B------:R-:W-:-:S03]  /*0bf0*/  ISETP.GE.U32.AND P1, PT, R15, R18, PT ;  /* 0x000000120f00720c */ /* 0x000fc60003f26070 */
[----:B------:R-:W-:Y:S01]  /*0c00*/  @!P2 LOP3.LUT R16, R3, 0x7ff00000, RZ, 0xc0, !PT ;  /* 0x7ff000000310a812 */ /* 0x000fe200078ec0ff */
[----:B------:R-:W-:Y:S01]  /*0c10*/  @!P2 IMAD.MOV.U32 R22, RZ, RZ, RZ ;  /* 0x000000ffff16a224 */ /* 0x000fe200078e00ff */
[----:B------:R-:W0:Y:S02]  /*0c20*/  MUFU.RCP64H R21, R11 ;  /* 0x0000000b00157308 */ /* 0x000e240000001800 */
[----:B------:R-:W-:Y:S01]  /*0c30*/  @!P2 ISETP.GE.U32.AND P3, PT, R15, R16, PT ;  /* 0x000000100f00a20c */ /* 0x000fe20003f66070 */
[----:B------:R-:W-:-:S05]  /*0c40*/  IMAD.MOV.U32 R16, RZ, RZ, 0x1ca00000 ;  /* 0x1ca00000ff107424 */ /* 0x000fca00078e00ff */
[----:B------:R-:W-:-:S04]  /*0c50*/  @!P2 SEL R17, R16, 0x63400000, !P3 ;  /* 0x634000001011a807 */ /* 0x000fc80005800000 */
[----:B------:R-:W-:-:S04]  /*0c60*/  @!P2 LOP3.LUT R17, R17, 0x80000000, R13, 0xf8, !PT ;  /* 0x800000001111a812 */ /* 0x000fc800078ef80d */
[----:B------:R-:W-:Y:S01]  /*0c70*/  @!P2 LOP3.LUT R23, R17, 0x100000, RZ, 0xfc, !PT ;  /* 0x001000001117a812 */ /* 0x000fe200078efcff */
[----:B0-----:R-:W-:-:S08]  /*0c80*/  DFMA R8, R20, -R10, 1 ;  /* 0x3ff000001408742b */ /* 0x001fd0000000080a */
[----:B------:R-:W-:-:S08]  /*0c90*/  DFMA R8, R8, R8, R8 ;  /* 0x000000080808722b */ /* 0x000fd00000000008 */
[----:B------:R-:W-:Y:S01]  /*0ca0*/  DFMA R20, R20, R8, R20 ;  /* 0x000000081414722b */ /* 0x000fe20000000014 */
[----:B------:R-:W-:Y:S01]  /*0cb0*/  SEL R9, R16, 0x63400000, !P1 ;  /* 0x6340000010097807 */ /* 0x000fe20004800000 */
[----:B------:R-:W-:-:S03]  /*0cc0*/  IMAD.MOV.U32 R8, RZ, RZ, R12 ;  /* 0x000000ffff087224 */ /* 0x000fc600078e000c */
[----:B------:R-:W-:-:S03]  /*0cd0*/  LOP3.LUT R9, R9, 0x800fffff, R13, 0xf8, !PT ;  /* 0x800fffff09097812 */ /* 0x000fc600078ef80d */
[----:B------:R-:W-:-:S03]  /*0ce0*/  DFMA R28, R20, -R10, 1 ;  /* 0x3ff00000141c742b */ /* 0x000fc6000000080a */
[----:B------:R-:W-:-:S05]  /*0cf0*/  @!P2 DFMA R8, R8, 2, -R22 ;  /* 0x400000000808a82b */ /* 0x000fca0000000816 */
[----:B------:R-:W-:Y:S01]  /*0d00*/  DFMA R20, R20, R28, R20 ;  /* 0x0000001c1414722b */ /* 0x000fe20000000014 */
[----:B------:R-:W-:Y:S02]  /*0d10*/  IMAD.MOV.U32 R29, RZ, RZ, R15 ;  /* 0x000000ffff1d7224 */ /* 0x000fe400078e000f */
[----:B------:R-:W-:Y:S01]  /*0d20*/  IMAD.MOV.U32 R28, RZ, RZ, R18 ;  /* 0x000000ffff1c7224 */ /* 0x000fe200078e0012 */
[----:B------:R-:W-:Y:S02]  /*0d30*/  @!P0 LOP3.LUT R28, R11, 0x7ff00000, RZ, 0xc0, !PT ;  /* 0x7ff000000b1c8812 */ /* 0x000fe400078ec0ff */
[----:B------:R-:W-:Y:S02]  /*0d40*/  @!P2 LOP3.LUT R29, R9, 0x7ff00000, RZ, 0xc0, !PT ;  /* 0x7ff00000091da812 */ /* 0x000fe400078ec0ff */
[----:B------:R-:W-:Y:S01]  /*0d50*/  DMUL R22, R20, R8 ;  /* 0x0000000814167228 */ /* 0x000fe20000000000 */
[----:B------:R-:W-:Y:S02]  /*0d60*/  VIADD R30, R28, 0xffffffff ;  /* 0xffffffff1c1e7836 */ /* 0x000fe40000000000 */
[----:B------:R-:W-:-:S05]  /*0d70*/  VIADD R17, R29, 0xffffffff ;  /* 0xffffffff1d117836 */ /* 0x000fca0000000000 */
[----:B------:R-:W-:Y:S01]  /*0d80*/  DFMA R18, R22, -R10, R8 ;  /* 0x8000000a1612722b */ /* 0x000fe20000000008 */
[----:B------:R-:W-:-:S04]  /*0d90*/  ISETP.GT.U32.AND P0, PT, R17, 0x7feffffe, PT ;  /* 0x7feffffe1100780c */ /* 0x000fc80003f04070 */
[----:B------:R-:W-:-:S03]  /*0da0*/  ISETP.GT.U32.OR P0, PT, R30, 0x7feffffe, P0 ;  /* 0x7feffffe1e00780c */ /* 0x000fc60000704470 */
[----:B------:R-:W-:-:S10]  /*0db0*/  DFMA R18, R20, R18, R22 ;  /* 0x000000121412722b */ /* 0x000fd40000000016 */
[----:B------:R-:W-:Y:S05]  /*0dc0*/  @P0 BRA `(.L_x_12) ;  /* 0x00000000006c0947 */ /* 0x000fea0003800000 */
[----:B------:R-:W-:-:S04]  /*0dd0*/  LOP3.LUT R20, R3, 0x7ff00000, RZ, 0xc0, !PT ;  /* 0x7ff0000003147812 */ /* 0x000fc800078ec0ff */
[CC--:B------:R-:W-:Y:S02]  /*0de0*/  VIADDMNMX R12, R15.reuse, -R20.reuse, 0xb9600000, !PT ;  /* 0xb96000000f0c7446 */ /* 0x0c0fe40007800914 */
[----:B------:R-:W-:Y:S02]  /*0df0*/  ISETP.GE.U32.AND P0, PT, R15, R20, PT ;  /* 0x000000140f00720c */ /* 0x000fe40003f06070 */
[----:B------:R-:W-:Y:S02]  /*0e00*/  VIMNMX R12, PT, PT, R12, 0x46a00000, PT ;  /* 0x46a000000c0c7848 */ /* 0x000fe40003fe0100 */
[----:B------:R-:W-:-:S05]  /*0e10*/  SEL R15, R16, 0x63400000, !P0 ;  /* 0x63400000100f7807 */ /* 0x000fca0004000000 */
[----:B------:R-:W-:Y:S02]  /*0e20*/  IMAD.IADD R15, R12, 0x1, -R15 ;  /* 0x000000010c0f7824 */ /* 0x000fe400078e0a0f */
[----:B------:R-:W-:Y:S02]  /*0e30*/  IMAD.MOV.U32 R12, RZ, RZ, RZ ;  /* 0x000000ffff0c7224 */ /* 0x000fe400078e00ff */
[----:B------:R-:W-:-:S06]  /*0e40*/  VIADD R13, R15, 0x7fe00000 ;  /* 0x7fe000000f0d7836 */ /* 0x000fcc0000000000 */
[----:B------:R-:W-:-:S10]  /*0e50*/  DMUL R16, R18, R12 ;  /* 0x0000000c12107228 */ /* 0x000fd40000000000 */
[----:B------:R-:W-:-:S13]  /*0e60*/  FSETP.GTU.AND P0, PT, |R17|, 1.469367938527859385e-39, PT ;  /* 0x001000001100780b */ /* 0x000fda0003f0c200 */
[----:B------:R-:W-:Y:S05]  /*0e70*/  @P0 BRA `(.L_x_13) ;  /* 0x0000000000940947 */ /* 0x000fea0003800000 */
[----:B------:R-:W-:Y:S01]  /*0e80*/  DFMA R8, R18, -R10, R8 ;  /* 0x8000000a1208722b */ /* 0x000fe20000000008 */
[----:B------:R-:W-:-:S09]  /*0e90*/  IMAD.MOV.U32 R12, RZ, RZ, RZ ;  /* 0x000000ffff0c7224 */ /* 0x000fd200078e00ff */
[C---:B------:R-:W-:Y:S02]  /*0ea0*/  FSETP.NEU.AND P0, PT, R9.reuse, RZ, PT ;  /* 0x000000ff0900720b */ /* 0x040fe40003f0d000 */
[----:B------:R-:W-:-:S04]  /*0eb0*/  LOP3.LUT R11, R9, 0x80000000, R3, 0x48, !PT ;  /* 0x80000000090b7812 */ /* 0x000fc800078e4803 */
[----:B------:R-:W-:-:S07]  /*0ec0*/  LOP3.LUT R13, R11, R13, RZ, 0xfc, !PT ;  /* 0x0000000d0b0d7212 */ /* 0x000fce00078efcff */
[----:B------:R-:W-:Y:S05]  /*0ed0*/  @!P0 BRA `(.L_x_13) ;  /* 0x00000000007c8947 */ /* 0x000fea0003800000 */
[----:B------:R-:W-:Y:S01]  /*0ee0*/  IMAD.MOV R9, RZ, RZ, -R15 ;  /* 0x000000ffff097224 */ /* 0x000fe200078e0a0f */
[----:B------:R-:W-:Y:S01]  /*0ef0*/  DMUL.RP R12, R18, R12 ;  /* 0x0000000c120c7228 */ /* 0x000fe20000008000 */
[----:B------:R-:W-:-:S06]  /*0f00*/  IMAD.MOV.U32 R8, RZ, RZ, RZ ;  /* 0x000000ffff087224 */ /* 0x000fcc00078e00ff */
[----:B------:R-:W-:-:S03]  /*0f10*/  DFMA R8, R16, -R8, R18 ;  /* 0x800000081008722b */ /* 0x000fc60000000012 */
[----:B------:R-:W-:-:S03]  /*0f20*/  LOP3.LUT R11, R13, R11, RZ, 0x3c, !PT ;  /* 0x0000000b0d0b7212 */ /* 0x000fc600078e3cff */
[----:B------:R-:W-:-:S04]  /*0f30*/  IADD3 R8, PT, PT, -R15, -0x43300000, RZ ;  /* 0xbcd000000f087810 */ /* 0x000fc80007ffe1ff */
[----:B------:R-:W-:-:S04]  /*0f40*/  FSETP.NEU.AND P0, PT, |R9|, R8, PT ;  /* 0x000000080900720b */ /* 0x000fc80003f0d200 */
[----:B------:R-:W-:Y:S02]  /*0f50*/  FSEL R16, R12, R16, !P0 ;  /* 0x000000100c107208 */ /* 0x000fe40004000000 */
[----:B------:R-:W-:Y:S01]  /*0f60*/  FSEL R17, R11, R17, !P0 ;  /* 0x000000110b117208 */ /* 0x000fe20004000000 */
[----:B------:R-:W-:Y:S06]  /*0f70*/  BRA `(.L_x_13) ;  /* 0x0000000000547947 */ /* 0x000fec0003800000 */
.L_x_12:
[----:B------:R-:W-:-:S14]  /*0f80*/  DSETP.NAN.AND P0, PT, R12, R12, PT ;  /* 0x0000000c0c00722a */ /* 0x000fdc0003f08000 */
[----:B------:R-:W-:Y:S05]  /*0f90*/  @P0 BRA `(.L_x_14) ;  /* 0x0000000000440947 */ /* 0x000fea0003800000 */
[----:B------:R-:W-:-:S14]  /*0fa0*/  DSETP.NAN.AND P0, PT, R2, R2, PT ;  /* 0x000000020200722a */ /* 0x000fdc0003f08000 */
[----:B------:R-:W-:Y:S05]  /*0fb0*/  @P0 BRA `(.L_x_15) ;  /* 0x0000000000300947 */ /* 0x000fea0003800000 */
[----:B------:R-:W-:Y:S01]  /*0fc0*/  ISETP.NE.AND P0, PT, R29, R28, PT ;  /* 0x0000001c1d00720c */ /* 0x000fe20003f05270 */
[----:B------:R-:W-:Y:S02]  /*0fd0*/  IMAD.MOV.U32 R16, RZ, RZ, 0x0 ;  /* 0x00000000ff107424 */ /* 0x000fe400078e00ff */
[----:B------:R-:W-:-:S10]  /*0fe0*/  IMAD.MOV.U32 R17, RZ, RZ, -0x80000 ;  /* 0xfff80000ff117424 */ /* 0x000fd400078e00ff */
[----:B------:R-:W-:Y:S05]  /*0ff0*/  @!P0 BRA `(.L_x_13) ;  /* 0x0000000000348947 */ /* 0x000fea0003800000 */
[----:B------:R-:W-:Y:S02]  /*1000*/  ISETP.NE.AND P0, PT, R29, 0x7ff00000, PT ;  /* 0x7ff000001d00780c */ /* 0x000fe40003f05270 */
[----:B------:R-:W-:Y:S02]  /*1010*/  LOP3.LUT R17, R13, 0x80000000, R3, 0x48, !PT ;  /* 0x800000000d117812 */ /* 0x000fe400078e4803 */
[----:B------:R-:W-:-:S13]  /*1020*/  ISETP.EQ.OR P0, PT, R28, RZ, !P0 ;  /* 0x000000ff1c00720c */ /* 0x000fda0004702670 */
[----:B------:R-:W-:Y:S01]  /*1030*/  @P0 LOP3.LUT R8, R17, 0x7ff00000, RZ, 0xfc, !PT ;  /* 0x7ff0000011080812 */ /* 0x000fe200078efcff */
[----:B------:R-:W-:Y:S02]  /*1040*/  @!P0 IMAD.MOV.U32 R16, RZ, RZ, RZ ;  /* 0x000000ffff108224 */ /* 0x000fe400078e00ff */
[----:B------:R-:W-:Y:S02]  /*1050*/  @P0 IMAD.MOV.U32 R16, RZ, RZ, RZ ;  /* 0x000000ffff100224 */ /* 0x000fe400078e00ff */
[----:B------:R-:W-:Y:S01]  /*1060*/  @P0 IMAD.MOV.U32 R17, RZ, RZ, R8 ;  /* 0x000000ffff110224 */ /* 0x000fe200078e0008 */
[----:B------:R-:W-:Y:S06]  /*1070*/  BRA `(.L_x_13) ;  /* 0x0000000000147947 */ /* 0x000fec0003800000 */
.L_x_15:
[----:B------:R-:W-:Y:S01]  /*1080*/  LOP3.LUT R17, R3, 0x80000, RZ, 0xfc, !PT ;  /* 0x0008000003117812 */ /* 0x000fe200078efcff */
[----:B------:R-:W-:Y:S01]  /*1090*/  IMAD.MOV.U32 R16, RZ, RZ, R2 ;  /* 0x000000ffff107224 */ /* 0x000fe200078e0002 */
[----:B------:R-:W-:Y:S06]  /*10a0*/  BRA `(.L_x_13) ;  /* 0x0000000000087947 */ /* 0x000fec0003800000 */
.L_x_14:
[----:B------:R-:W-:Y:S01]  /*10b0*/  LOP3.LUT R17, R13, 0x80000, RZ, 0xfc, !PT ;  /* 0x000800000d117812 */ /* 0x000fe200078efcff */
[----:B------:R-:W-:-:S07]  /*10c0*/  IMAD.MOV.U32 R16, RZ, RZ, R12 ;  /* 0x000000ffff107224 */ /* 0x000fce00078e000c */
.L_x_13:
[----:B------:R-:W-:Y:S05]  /*10d0*/  BSYNC.RECONVERGENT B1 ;  /* 0x0000000000017941 */ /* 0x000fea0003800200 */
.L_x_11:
[----:B------:R-:W-:Y:S02]  /*10e0*/  IMAD.MOV.U32 R15, RZ, RZ, 0x0 ;  /* 0x00000000ff0f7424 */ /* 0x000fe400078e00ff */
[----:B------:R-:W-:Y:S02]  /*10f0*/  IMAD.MOV.U32 R20, RZ, RZ, R16 ;  /* 0x000000ffff147224 */ /* 0x000fe400078e0010 */
[----:B------:R-:W-:Y:S01]  /*1100*/  IMAD.MOV.U32 R21, RZ, RZ, R17 ;  /* 0x000000ffff157224 */ /* 0x000fe200078e0011 */
[----:B------:R-:W-:Y:S06]  /*1110*/  RET.REL.NODEC R14 `(_Z10dft_kernelP7double2S0_i) ;  /* 0xffffffec0eb87950 */ /* 0x000fec0003c3ffff */
        .type           $_Z10dft_kernelP7double2S0_i$__internal_trig_reduction_slowpathd,@function
        .size           $_Z10dft_kernelP7double2S0_i$__internal_trig_reduction_slowpathd,(.L_x_25 - $_Z10dft_kernelP7double2S0_i$__internal_trig_reduction_slowpathd)
$_Z10dft_kernelP7double2S0_i$__internal_trig_reduction_slowpathd:
[--C-:B------:R-:W-:Y:S01]  /*1120*/  SHF.R.U32.HI R16, RZ, 0x14, R18.reuse ;  /* 0x00000014ff107819 */ /* 0x100fe20000011612 */
[----:B------:R-:W-:Y:S02]  /*1130*/  IMAD.MOV.U32 R11, RZ, RZ, R18 ;  /* 0x000000ffff0b7224 */ /* 0x000fe400078e0012 */
[----:B------:R-:W-:Y:S01]  /*1140*/  IMAD.MOV.U32 R8, RZ, RZ, RZ ;  /* 0x000000ffff087224 */ /* 0x000fe200078e00ff */
[----:B------:R-:W-:-:S04]  /*1150*/  LOP3.LUT R9, R16, 0x7ff, RZ, 0xc0, !PT ;  /* 0x000007ff10097812 */ /* 0x000fc800078ec0ff */
[----:B------:R-:W-:-:S13]  /*1160*/  ISETP.NE.AND P0, PT, R9, 0x7ff, PT ;  /* 0x000007ff0900780c */ /* 0x000fda0003f05270 */
[----:B------:R-:W-:Y:S05]  /*1170*/  @!P0 BRA `(.L_x_16) ;  /* 0x0000000800488947 */ /* 0x000fea0003800000 */
[----:B------:R-:W-:Y:S01]  /*1180*/  VIADD R8, R9, 0xfffffc00 ;  /* 0xfffffc0009087836 */ /* 0x000fe20000000000 */
[----:B------:R-:W-:Y:S01]  /*1190*/  BSSY.RECONVERGENT B2, `(.L_x_17) ;  /* 0x000002f000027945 */ /* 0x000fe20003800200 */
[----:B------:R-:W-:-:S03]  /*11a0*/  CS2R R12, SRZ ;  /* 0x00000000000c7805 */ /* 0x000fc6000001ff00 */
[----:B------:R-:W-:Y:S02]  /*11b0*/  SHF.R.U32.HI R19, RZ, 0x6, R8 ;  /* 0x00000006ff137819 */ /* 0x000fe40000011608 */
[----:B------:R-:W-:Y:S02]  /*11c0*/  ISETP.GE.U32.AND P0, PT, R8, 0x80, PT ;  /* 0x000000800800780c */ /* 0x000fe40003f06070 */
[C---:B------:R-:W-:Y:S02]  /*11d0*/  IADD3 R14, PT, PT, -R19.reuse, 0x13, RZ ;  /* 0x00000013130e7810 */ /* 0x040fe40007ffe1ff */
[----:B------:R-:W-:Y:S02]  /*11e0*/  IADD3 R15, PT, PT, -R19, 0xf, RZ ;  /* 0x0000000f130f7810 */ /* 0x000fe40007ffe1ff */
[----:B------:R-:W-:-:S04]  /*11f0*/  SEL R14, R14, 0x12, P0 ;  /* 0x000000120e0e7807 */ /* 0x000fc80000000000 */
[----:B------:R-:W-:-:S13]  /*1200*/  ISETP.GE.AND P0, PT, R15, R14, PT ;  /* 0x0000000e0f00720c */ /* 0x000fda0003f06270 */
[----:B------:R-:W-:Y:S05]  /*1210*/  @P0 BRA `(.L_x_18) ;  /* 0x0000000000980947 */ /* 0x000fea0003800000 */
[----:B------:R-:W0:Y:S01]  /*1220*/  LDC.64 R8, c[0x0][0x358] ;  /* 0x0000d600ff087b82 */ /* 0x000e220000000a00 */
[C---:B------:R-:W-:Y:S01]  /*1230*/  SHF.L.U64.HI R31, R10.reuse, 0xb, R11 ;  /* 0x0000000b0a1f7819 */ /* 0x040fe2000001020b */
[----:B------:R-:W-:Y:S01]  /*1240*/  BSSY.RECONVERGENT B3, `(.L_x_19) ;  /* 0x0000022000037945 */ /* 0x000fe20003800200 */
[----:B------:R-:W-:Y:S01]  /*1250*/  IMAD.SHL.U32 R17, R10, 0x800, RZ ;  /* 0x000008000a117824 */ /* 0x000fe200078e00ff */
[----:B------:R-:W-:Y:S01]  /*1260*/  IADD3 R23, PT, PT, RZ, -R19, -R14 ;  /* 0x80000013ff177210 */ /* 0x000fe20007ffe80e */
[----:B------:R-:W-:Y:S01]  /*1270*/  IMAD.MOV.U32 R30, RZ, RZ, RZ ;  /* 0x000000ffff1e7224 */ /* 0x000fe200078e00ff */
[----:B------:R-:W-:Y:S02]  /*1280*/  CS2R R12, SRZ ;  /* 0x00000000000c7805 */ /* 0x000fe4000001ff00 */
[----:B------:R-:W-:-:S07]  /*1290*/  LOP3.LUT R31, R31, 0x80000000, RZ, 0xfc, !PT ;  /* 0x800000001f1f7812 */ /* 0x000fce00078efcff */
.L_x_20:
[----:B------:R-:W1:Y:S01]  /*12a0*/  LDC.64 R10, c[0x4][RZ] ;  /* 0x01000000ff0a7b82 */ /* 0x000e620000000a00 */
[----:B0-----:R-:W-:Y:S02]  /*12b0*/  R2UR UR10, R8 ;  /* 0x00000000080a72ca */ /* 0x001fe400000e0000 */
[----:B------:R-:W-:Y:S01]  /*12c0*/  R2UR UR11, R9 ;  /* 0x00000000090b72ca */ /* 0x000fe200000e0000 */
[----:B-1----:R-:W-:-:S12]  /*12d0*/  IMAD.WIDE R10, R15, 0x8, R10 ;  /* 0x000000080f0a7825 */ /* 0x002fd800078e020a */
[----:B------:R-:W2:Y:S01]  /*12e0*/  LDG.E.64.CONSTANT R10, desc[UR10][R10.64] ;  /* 0x0000000a0a0a7981 */ /* 0x000ea2000c1e9b00 */
[----:B------:R-:W-:Y:S02]  /*12f0*/  VIADD R23, R23, 0x1 ;  /* 0x0000000117177836 */ /* 0x000fe40000000000 */
[----:B------:R-:W-:Y:S02]  /*1300*/  VIADD R15, R15, 0x1 ;  /* 0x000000010f0f7836 */ /* 0x000fe40000000000 */
[----:B--2---:R-:W-:-:S04]  /*1310*/  IMAD.WIDE.U32 R12, P2, R10, R17, R12 ;  /* 0x000000110a0c7225 */ /* 0x004fc8000784000c */
[----:B------:R-:W-:Y:S02]  /*1320*/  IMAD R33, R10, R31, RZ ;  /* 0x0000001f0a217224 */ /* 0x000fe400078e02ff */
[CC--:B------:R-:W-:Y:S02]  /*1330*/  IMAD R32, R11.reuse, R17.reuse, RZ ;  /* 0x000000110b207224 */ /* 0x0c0fe400078e02ff */
[----:B------:R-:W-:Y:S01]  /*1340*/  IMAD.HI.U32 R35, R11, R17, RZ ;  /* 0x000000110b237227 */ /* 0x000fe200078e00ff */
[----:B------:R-:W-:-:S03]  /*1350*/  IADD3 R13, P0, PT, R33, R13, RZ ;  /* 0x0000000d210d7210 */ /* 0x000fc60007f1e0ff */
[----:B------:R-:W-:Y:S01]  /*1360*/  IMAD R33, R30, 0x8, R1 ;  /* 0x000000081e217824 */ /* 0x000fe200078e0201 */
[----:B------:R-:W-:Y:S01]  /*1370*/  IADD3 R13, P1, PT, R32, R13, RZ ;  /* 0x0000000d200d7210 */ /* 0x000fe20007f3e0ff */
[----:B------:R-:W-:-:S04]  /*1380*/  IMAD.HI.U32 R32, R10, R31, RZ ;  /* 0x0000001f0a207227 */ /* 0x000fc800078e00ff */
[----:B------:R-:W-:Y:S01]  /*1390*/  IMAD.X R10, RZ, RZ, R32, P2 ;  /* 0x000000ffff0a7224 */ /* 0x000fe200010e0620 */
[----:B------:R0:W-:Y:S01]  /*13a0*/  STL.64 [R33], R12 ;  /* 0x0000000c21007387 */ /* 0x0001e20000100a00 */
[----:B------:R-:W-:-:S03]  /*13b0*/  IMAD.HI.U32 R32, R11, R31, RZ ;  /* 0x0000001f0b207227 */ /* 0x000fc600078e00ff */
[----:B------:R-:W-:Y:S01]  /*13c0*/  IADD3.X R10, P0, PT, R35, R10, RZ, P0, !PT ;  /* 0x0000000a230a7210 */ /* 0x000fe2000071e4ff */
[----:B------:R-:W-:Y:S02]  /*13d0*/  IMAD R11, R11, R31, RZ ;  /* 0x0000001f0b0b7224 */ /* 0x000fe400078e02ff */
[----:B------:R-:W-:-:S03]  /*13e0*/  VIADD R30, R30, 0x1 ;  /* 0x000000011e1e7836 */ /* 0x000fc60000000000 */
[----:B------:R-:W-:Y:S01]  /*13f0*/  IADD3.X R11, P1, PT, R11, R10, RZ, P1, !PT ;  /* 0x0000000a0b0b7210 */ /* 0x000fe20000f3e4ff */
[----:B------:R-:W-:Y:S01]  /*1400*/  IMAD.X R10, RZ, RZ, R32, P0 ;  /* 0x000000ffff0a7224 */ /* 0x000fe200000e0620 */
[----:B------:R-:W-:-:S03]  /*1410*/  ISETP.NE.AND P0, PT, R23, -0xf, PT ;  /* 0xfffffff11700780c */ /* 0x000fc60003f05270 */
[----:B------:R-:W-:Y:S02]  /*1420*/  IMAD.X R10, RZ, RZ, R10, P1 ;  /* 0x000000ffff0a7224 */ /* 0x000fe400008e060a */
[----:B0-----:R-:W-:Y:S02]  /*1430*/  IMAD.MOV.U32 R12, RZ, RZ, R11 ;  /* 0x000000ffff0c7224 */ /* 0x001fe400078e000b */
[----:B------:R-:W-:-:S06]  /*1440*/  IMAD.MOV.U32 R13, RZ, RZ, R10 ;  /* 0x000000ffff0d7224 */ /* 0x000fcc00078e000a */
[----:B------:R-:W-:Y:S05]  /*1450*/  @P0 BRA `(.L_x_20) ;  /* 0xfffffffc00900947 */ /* 0x000fea000383ffff */
[----:B------:R-:W-:Y:S05]  /*1460*/  BSYNC.RECONVERGENT B3 ;  /* 0x0000000000037941 */ /* 0x000fea0003800200 */
.L_x_19:
[----:B------:R-:W-:-:S07]  /*1470*/  IMAD.MOV.U32 R15, RZ, RZ, R14 ;  /* 0x000000ffff0f7224 */ /* 0x000fce00078e000e */
.L_x_18:
[----:B------:R-:W-:Y:S05]  /*1480*/  BSYNC.RECONVERGENT B2 ;  /* 0x0000000000027941 */ /* 0x000fea0003800200 */
.L_x_17:
[----:B------:R-:W-:Y:S01]  /*1490*/  LOP3.LUT P0, R33, R16, 0x3f, RZ, 0xc0, !PT ;  /* 0x0000003f10217812 */ /* 0x000fe2000780c0ff */
[----:B------:R-:W-:-:S04]  /*14a0*/  IMAD.IADD R8, R19, 0x1, R15 ;  /* 0x0000000113087824 */ /* 0x000fc800078e020f */
[----:B------:R-:W-:-:S05]  /*14b0*/  IMAD.U32 R35, R8, 0x8, R1 ;  /* 0x0000000808237824 */ /* 0x000fca00078e0001 */
[----:B------:R0:W-:Y:S04]  /*14c0*/  STL.64 [R35+-0x78], R12 ;  /* 0xffff880c23007387 */ /* 0x0001e80000100a00 */
[----:B------:R-:W2:Y:S04]  /*14d0*/  @P0 LDL.64 R16, [R1+0x8] ;  /* 0x0000080001100983 */ /* 0x000ea80000100a00 */
[----:B------:R-:W3:Y:S04]  /*14e0*/  LDL.64 R10, [R1+0x10] ;  /* 0x00001000010a7983 */ /* 0x000ee80000100a00 */
[----:B------:R-:W4:Y:S01]  /*14f0*/  LDL.64 R8, [R1+0x18] ;  /* 0x0000180001087983 */ /* 0x000f220000100a00 */
[----:B------:R-:W-:Y:S01]  /*1500*/  @P0 LOP3.LUT R14, R33, 0x3f, RZ, 0x3c, !PT ;  /* 0x0000003f210e0812 */ /* 0x000fe200078e3cff */
[----:B------:R-:W-:Y:S01]  /*1510*/  BSSY.RECONVERGENT B2, `(.L_x_21) ;  /* 0x0000034000027945 */ /* 0x000fe20003800200 */
[----:B--2---:R-:W-:-:S02]  /*1520*/  @P0 SHF.R.U64 R15, R16, 0x1, R17 ;  /* 0x00000001100f0819 */ /* 0x004fc40000001211 */
[----:B------:R-:W-:Y:S02]  /*1530*/  @P0 SHF.R.U32.HI R17, RZ, 0x1, R17 ;  /* 0x00000001ff110819 */ /* 0x000fe40000011611 */
[CC--:B---3--:R-:W-:Y:S02]  /*1540*/  @P0 SHF.L.U32 R19, R10.reuse, R33.reuse, RZ ;  /* 0x000000210a130219 */ /* 0x0c8fe400000006ff */
[----:B0-----:R-:W-:Y:S02]  /*1550*/  @P0 SHF.R.U64 R12, R15, R14, R17 ;  /* 0x0000000e0f0c0219 */ /* 0x001fe40000001211 */
[--C-:B------:R-:W-:Y:S02]  /*1560*/  @P0 SHF.R.U32.HI R31, RZ, 0x1, R11.reuse ;  /* 0x00000001ff1f0819 */ /* 0x100fe4000001160b */
[C-C-:B------:R-:W-:Y:S02]  /*1570*/  @P0 SHF.R.U64 R23, R10.reuse, 0x1, R11.reuse ;  /* 0x000000010a170819 */ /* 0x140fe4000000120b */
[----:B------:R-:W-:-:S02]  /*1580*/  @P0 SHF.L.U64.HI R16, R10, R33, R11 ;  /* 0x000000210a100219 */ /* 0x000fc4000001020b */
[----:B------:R-:W-:Y:S02]  /*1590*/  @P0 SHF.R.U32.HI R13, RZ, R14, R17 ;  /* 0x0000000eff0d0219 */ /* 0x000fe40000011611 */
[----:B------:R-:W-:Y:S02]  /*15a0*/  @P0 LOP3.LUT R10, R19, R12, RZ, 0xfc, !PT ;  /* 0x0000000c130a0212 */ /* 0x000fe400078efcff */
[----:B----4-:R-:W-:Y:S02]  /*15b0*/  @P0 SHF.L.U32 R15, R8, R33, RZ ;  /* 0x00000021080f0219 */ /* 0x010fe400000006ff */
[----:B------:R-:W-:Y:S01]  /*15c0*/  @P0 SHF.R.U64 R30, R23, R14, R31 ;  /* 0x0000000e171e0219 */ /* 0x000fe2000000121f */
[----:B------:R-:W-:Y:S01]  /*15d0*/  IMAD.SHL.U32 R12, R10, 0x4, RZ ;  /* 0x000000040a0c7824 */ /* 0x000fe200078e00ff */
[----:B------:R-:W-:Y:S02]  /*15e0*/  @P0 LOP3.LUT R11, R16, R13, RZ, 0xfc, !PT ;  /* 0x0000000d100b0212 */ /* 0x000fe400078efcff */
[----:B------:R-:W-:-:S02]  /*15f0*/  @P0 SHF.L.U64.HI R16, R8, R33, R9 ;  /* 0x0000002108100219 */ /* 0x000fc40000010209 */
[----:B------:R-:W-:Y:S02]  /*1600*/  @P0 SHF.R.U32.HI R31, RZ, R14, R31 ;  /* 0x0000000eff1f0219 */ /* 0x000fe4000001161f */
[----:B------:R-:W-:Y:S02]  /*1610*/  @P0 LOP3.LUT R8, R15, R30, RZ, 0xfc, !PT ;  /* 0x0000001e0f080212 */ /* 0x000fe400078efcff */
[----:B------:R-:W-:Y:S02]  /*1620*/  SHF.L.U64.HI R14, R10, 0x2, R11 ;  /* 0x000000020a0e7819 */ /* 0x000fe4000001020b */
[----:B------:R-:W-:Y:S02]  /*1630*/  @P0 LOP3.LUT R9, R16, R31, RZ, 0xfc, !PT ;  /* 0x0000001f10090212 */ /* 0x000fe400078efcff */
[----:B------:R-:W-:Y:S02]  /*1640*/  SHF.L.W.U32.HI R11, R11, 0x2, R8 ;  /* 0x000000020b0b7819 */ /* 0x000fe40000010e08 */
[----:B------:R-:W-:-:S02]  /*1650*/  IADD3 RZ, P0, PT, RZ, -R12, RZ ;  /* 0x8000000cffff7210 */ /* 0x000fc40007f1e0ff */
[----:B------:R-:W-:Y:S02]  /*1660*/  LOP3.LUT R10, RZ, R14, RZ, 0x33, !PT ;  /* 0x0000000eff0a7212 */ /* 0x000fe400078e33ff */
[----:B------:R-:W-:Y:S02]  /*1670*/  SHF.L.W.U32.HI R8, R8, 0x2, R9 ;  /* 0x0000000208087819 */ /* 0x000fe40000010e09 */
[----:B------:R-:W-:Y:S02]  /*1680*/  LOP3.LUT R13, RZ, R11, RZ, 0x33, !PT ;  /* 0x0000000bff0d7212 */ /* 0x000fe400078e33ff */
[----:B------:R-:W-:Y:S02]  /*1690*/  IADD3.X R15, P0, PT, RZ, R10, RZ, P0, !PT ;  /* 0x0000000aff0f7210 */ /* 0x000fe4000071e4ff */
[----:B------:R-:W-:Y:S02]  /*16a0*/  LOP3.LUT R10, RZ, R8, RZ, 0x33, !PT ;  /* 0x00000008ff0a7212 */ /* 0x000fe400078e33ff */
[----:B------:R-:W-:-:S02]  /*16b0*/  IADD3.X R16, P1, PT, RZ, R13, RZ, P0, !PT ;  /* 0x0000000dff107210 */ /* 0x000fc4000073e4ff */
[----:B------:R-:W-:-:S03]  /*16c0*/  ISETP.GT.U32.AND P2, PT, R11, -0x1, PT ;  /* 0xffffffff0b00780c */ /* 0x000fc60003f44070 */
[----:B------:R-:W-:Y:S01]  /*16d0*/  IMAD.X R13, RZ, RZ, R10, P1 ;  /* 0x000000ffff0d7224 */ /* 0x000fe200008e060a */
[----:B------:R-:W-:-:S04]  /*16e0*/  ISETP.GT.AND.EX P0, PT, R8, -0x1, PT, P2 ;  /* 0xffffffff0800780c */ /* 0x000fc80003f04320 */
[----:B------:R-:W-:Y:S02]  /*16f0*/  SEL R10, R8, R13, P0 ;  /* 0x0000000d080a7207 */ /* 0x000fe40000000000 */
[----:B------:R-:W-:Y:S02]  /*1700*/  SEL R13, R11, R16, P0 ;  /* 0x000000100b0d7207 */ /* 0x000fe40000000000 */
[----:B------:R-:W-:-:S04]  /*1710*/  ISETP.NE.U32.AND P1, PT, R10, RZ, PT ;  /* 0x000000ff0a00720c */ /* 0x000fc80003f25070 */
[----:B------:R-:W-:Y:S01]  /*1720*/  SEL R16, R13, R10, !P1 ;  /* 0x0000000a0d107207 */ /* 0x000fe20004800000 */
[----:B------:R-:W-:-:S05]  /*1730*/  @!P0 IMAD.MOV R12, RZ, RZ, -R12 ;  /* 0x000000ffff0c8224 */ /* 0x000fca00078e0a0c */
[----:B------:R-:W0:Y:S02]  /*1740*/  FLO.U32 R16, R16 ;  /* 0x0000001000107300 */ /* 0x000e2400000e0000 */
[C---:B0-----:R-:W-:Y:S02]  /*1750*/  IADD3 R17, PT, PT, -R16.reuse, 0x1f, RZ ;  /* 0x0000001f10117810 */ /* 0x041fe40007ffe1ff */
[----:B------:R-:W-:-:S03]  /*1760*/  IADD3 R11, PT, PT, -R16, 0x3f, RZ ;  /* 0x0000003f100b7810 */ /* 0x000fc60007ffe1ff */
[----:B------:R-:W-:Y:S01]  /*1770*/  @P1 IMAD.MOV R11, RZ, RZ, R17 ;  /* 0x000000ffff0b1224 */ /* 0x000fe200078e0211 */
[----:B------:R-:W-:-:S04]  /*1780*/  SEL R17, R14, R15, P0 ;  /* 0x0000000f0e117207 */ /* 0x000fc80000000000 */
[----:B------:R-:W-:-:S13]  /*1790*/  ISETP.NE.AND P1, PT, R11, RZ, PT ;  /* 0x000000ff0b00720c */ /* 0x000fda0003f25270 */
[----:B------:R-:W-:Y:S05]  /*17a0*/  @!P1 BRA `(.L_x_22) ;  /* 0x0000000000289947 */ /* 0x000fea0003800000 */
[--C-:B------:R-:W-:Y:S02]  /*17b0*/  SHF.R.U64 R15, R12, 0x1, R17.reuse ;  /* 0x000000010c0f7819 */ /* 0x100fe40000001211 */
[C---:B------:R-:W-:Y:S02]  /*17c0*/  LOP3.LUT R12, R11.reuse, 0x3f, RZ, 0xc0, !PT ;  /* 0x0000003f0b0c7812 */ /* 0x040fe400078ec0ff */
[----:B------:R-:W-:Y:S02]  /*17d0*/  SHF.R.U32.HI R17, RZ, 0x1, R17 ;  /* 0x00000001ff117819 */ /* 0x000fe40000011611 */
[----:B------:R-:W-:Y:S02]  /*17e0*/  LOP3.LUT R14, R11, 0x3f, RZ, 0xc, !PT ;  /* 0x0000003f0b0e7812 */ /* 0x000fe400078e0cff */
[CC--:B------:R-:W-:Y:S02]  /*17f0*/  SHF.L.U64.HI R19, R13.reuse, R12.reuse, R10 ;  /* 0x0000000c0d137219 */ /* 0x0c0fe4000001020a */
[----:B------:R-:W-:-:S02]  /*1800*/  SHF.L.U32 R12, R13, R12, RZ ;  /* 0x0000000c0d0c7219 */ /* 0x000fc400000006ff */
[-CC-:B------:R-:W-:Y:S02]  /*1810*/  SHF.R.U64 R13, R15, R14.reuse, R17.reuse ;  /* 0x0000000e0f0d7219 */ /* 0x180fe40000001211 */
[----:B------:R-:W-:Y:S02]  /*1820*/  SHF.R.U32.HI R10, RZ, R14, R17 ;  /* 0x0000000eff0a7219 */ /* 0x000fe40000011611 */
[----:B------:R-:W-:Y:S02]  /*1830*/  LOP3.LUT R13, R12, R13, RZ, 0xfc, !PT ;  /* 0x0000000d0c0d7212 */ /* 0x000fe400078efcff */
[----:B------:R-:W-:-:S07]  /*1840*/  LOP3.LUT R10, R19, R10, RZ, 0xfc, !PT ;  /* 0x0000000a130a7212 */ /* 0x000fce00078efcff */
.L_x_22:
[----:B------:R-:W-:Y:S05]  /*1850*/  BSYNC.RECONVERGENT B2 ;  /* 0x0000000000027941 */ /* 0x000fea0003800200 */
.L_x_21:
[----:B------:R-:W-:-:S04]  /*1860*/  IMAD.WIDE.U32 R16, R13, 0x2168c235, RZ ;  /* 0x2168c2350d107825 */ /* 0x000fc800078e00ff */
[----:B------:R-:W-:Y:S01]  /*1870*/  IMAD.MOV.U32 R14, RZ, RZ, R17 ;  /* 0x000000ffff0e7224 */ /* 0x000fe200078e0011 */
[----:B------:R-:W-:Y:S01]  /*1880*/  IADD3 RZ, P1, PT, R16, R16, RZ ;  /* 0x0000001010ff7210 */ /* 0x000fe20007f3e0ff */
[----:B------:R-:W-:Y:S02]  /*1890*/  IMAD.MOV.U32 R15, RZ, RZ, RZ ;  /* 0x000000ffff0f7224 */ /* 0x000fe400078e00ff */
[----:B------:R-:W-:-:S04]  /*18a0*/  IMAD.WIDE.U32 R12, R13, -0x36f0255e, R14 ;  /* 0xc90fdaa20d0c7825 */ /* 0x000fc800078e000e */
[----:B------:R-:W-:-:S04]  /*18b0*/  IMAD.HI.U32 R14, R10, -0x36f0255e, RZ ;  /* 0xc90fdaa20a0e7827 */ /* 0x000fc800078e00ff */
[----:B------:R-:W-:-:S04]  /*18c0*/  IMAD.WIDE.U32 R12, P2, R10, 0x2168c235, R12 ;  /* 0x2168c2350a0c7825 */ /* 0x000fc8000784000c */
[----:B------:R-:W-:Y:S01]  /*18d0*/  IMAD R15, R10, -0x36f0255e, RZ ;  /* 0xc90fdaa20a0f7824 */ /* 0x000fe200078e02ff */
[----:B------:R-:W-:Y:S01]  /*18e0*/  IADD3.X RZ, P1, PT, R12, R12, RZ, P1, !PT ;  /* 0x0000000c0cff7210 */ /* 0x000fe20000f3e4ff */
[----:B------:R-:W-:-:S03]  /*18f0*/  IMAD.X R10, RZ, RZ, R14, P2 ;  /* 0x000000ffff0a7224 */ /* 0x000fc600010e060e */
[----:B------:R-:W-:-:S04]  /*1900*/  IADD3 R13, P2, PT, R15, R13, RZ ;  /* 0x0000000d0f0d7210 */ /* 0x000fc80007f5e0ff */
[C---:B------:R-:W-:Y:S01]  /*1910*/  ISETP.GT.U32.AND P3, PT, R13.reuse, RZ, PT ;  /* 0x000000ff0d00720c */ /* 0x040fe20003f64070 */
[----:B------:R-:W-:Y:S01]  /*1920*/  IMAD.X R10, RZ, RZ, R10, P2 ;  /* 0x000000ffff0a7224 */ /* 0x000fe200010e060a */
[----:B------:R-:W-:-:S04]  /*1930*/  IADD3.X R12, P2, PT, R13, R13, RZ, P1, !PT ;  /* 0x0000000d0d0c7210 */ /* 0x000fc80000f5e4ff */
[C---:B------:R-:W-:Y:S01]  /*1940*/  ISETP.GT.AND.EX P1, PT, R10.reuse, RZ, PT, P3 ;  /* 0x000000ff0a00720c */ /* 0x040fe20003f24330 */
[----:B------:R-:W-:-:S03]  /*1950*/  IMAD.X R15, R10, 0x1, R10, P2 ;  /* 0x000000010a0f7824 */ /* 0x000fc600010e060a */
[----:B------:R-:W-:Y:S02]  /*1960*/  SEL R12, R12, R13, P1 ;  /* 0x0000000d0c0c7207 */ /* 0x000fe40000800000 */
[----:B------:R-:W-:Y:S02]  /*1970*/  SEL R13, R15, R10, P1 ;  /* 0x0000000a0f0d7207 */ /* 0x000fe40000800000 */
[----:B------:R-:W-:Y:S02]  /*1980*/  IADD3 R10, P2, PT, R12, 0x1, RZ ;  /* 0x000000010c0a7810 */ /* 0x000fe40007f5e0ff */
[----:B------:R-:W-:Y:S02]  /*1990*/  SEL R14, RZ, 0xffffffff, !P1 ;  /* 0xffffffffff0e7807 */ /* 0x000fe40004800000 */
[----:B------:R-:W-:Y:S01]  /*19a0*/  LOP3.LUT P1, R12, R18, 0x80000000, RZ, 0xc0, !PT ;  /* 0x80000000120c7812 */ /* 0x000fe2000782c0ff */
[----:B------:R-:W-:Y:S01]  /*19b0*/  IMAD.X R13, RZ, RZ, R13, P2 ;  /* 0x000000ffff0d7224 */ /* 0x000fe200010e060d */
[----:B------:R-:W-:Y:S01]  /*19c0*/  SHF.R.U32.HI R15, RZ, 0x1e, R9 ;  /* 0x0000001eff0f7819 */ /* 0x000fe20000011609 */
[----:B------:R-:W-:Y:S01]  /*19d0*/  IMAD.IADD R11, R14, 0x1, -R11 ;  /* 0x000000010e0b7824 */ /* 0x000fe200078e0a0b */
[----:B------:R-:W-:-:S02]  /*19e0*/  @!P0 LOP3.LUT R12, R12, 0x80000000, RZ, 0x3c, !PT ;  /* 0x800000000c0c8812 */ /* 0x000fc400078e3cff */
[----:B------:R-:W-:Y:S01]  /*19f0*/  SHF.R.U64 R10, R10, 0xa, R13 ;  /* 0x0000000a0a0a7819 */ /* 0x000fe2000000120d */
[----:B------:R-:W-:Y:S01]  /*1a00*/  IMAD.SHL.U32 R9, R11, 0x100000, RZ ;  /* 0x001000000b097824 */ /* 0x000fe200078e00ff */
[----:B------:R-:W-:Y:S02]  /*1a10*/  LEA.HI R8, R8, R15, RZ, 0x1 ;  /* 0x0000000f08087211 */ /* 0x000fe400078f08ff */
[----:B------:R-:W-:-:S03]  /*1a20*/  IADD3 R10, P2, PT, R10, 0x1, RZ ;  /* 0x000000010a0a7810 */ /* 0x000fc60007f5e0ff */
[----:B------:R-:W-:Y:S01]  /*1a30*/  @P1 IMAD.MOV R8, RZ, RZ, -R8 ;  /* 0x000000ffff081224 */ /* 0x000fe200078e0a08 */
[----:B------:R-:W-:-:S04]  /*1a40*/  LEA.HI.X R13, R13, RZ, RZ, 0x16, P2 ;  /* 0x000000ff0d0d7211 */ /* 0x000fc800010fb4ff */
[--C-:B------:R-:W-:Y:S02]  /*1a50*/  SHF.R.U64 R10, R10, 0x1, R13.reuse ;  /* 0x000000010a0a7819 */ /* 0x100fe4000000120d */
[----:B------:R-:W-:Y:S02]  /*1a60*/  SHF.R.U32.HI R14, RZ, 0x1, R13 ;  /* 0x00000001ff0e7819 */ /* 0x000fe4000001160d */
[----:B------:R-:W-:-:S04]  /*1a70*/  IADD3 R10, P2, P3, RZ, RZ, R10 ;  /* 0x000000ffff0a7210 */ /* 0x000fc80007b5e00a */
[----:B------:R-:W-:-:S04]  /*1a80*/  IADD3.X R9, PT, PT, R9, 0x3fe00000, R14, P2, P3 ;  /* 0x3fe0000009097810 */ /* 0x000fc800017e640e */
[----:B------:R-:W-:-:S07]  /*1a90*/  LOP3.LUT R11, R9, R12, RZ, 0xfc, !PT ;  /* 0x0000000c090b7212 */ /* 0x000fce00078efcff */
.L_x_16:
[----:B------:R-:W-:-:S04]  /*1aa0*/  IMAD.MOV.U32 R23, RZ, RZ, 0x0 ;  /* 0x00000000ff177424 */ /* 0x000fc800078e00ff */
[----:B------:R-:W-:Y:S05]  /*1ab0*/  RET.REL.NODEC R22 `(_Z10dft_kernelP7double2S0_i) ;  /* 0xffffffe416507950 */ /* 0x000fea0003c3ffff */
.L_x_23:
[----:B------:R-:W-:-:S00]  /*1ac0*/  BRA `(.L_x_23) ;  /* 0xfffffffc00fc7947 */ /* 0x000fc0000383ffff */
[----:B------:R-:W-:-:S00]  /*1ad0*/  NOP ;  /* 0x0000000000007918 */ /* 0x000fc00000000000 */
        /* <DEDUP_REMOVED lines=10> */
.L_x_25:


//--------------------- .nv.global.init           --------------------------
	.section	.nv.global.init,"aw",@progbits
	.align	16
.nv.global.init:
	.type		__cudart_sin_cos_coeffs,@object
	.size		__cudart_sin_cos_coeffs,(__cudart_i2opi_d - __cudart_sin_cos_coeffs)
__cudart_sin_cos_coeffs:
        /*0000*/ 	.byte	0x46, 0xd2, 0xb0, 0x2c, 0xf1, 0xe5, 0x5a, 0xbe, 0x92, 0xe3, 0xac, 0x69, 0xe3, 0x1d, 0xc7, 0x3e
        /*0010*/ 	.byte	0xa1, 0x62, 0xdb, 0x19, 0xa0, 0x01, 0x2a, 0xbf, 0x18, 0x08, 0x11, 0x11, 0x11, 0x11, 0x81, 0x3f
        /*0020*/ 	.byte	0x54, 0x55, 0x55, 0x55, 0x55, 0x55, 0xc5, 0xbf, 0x00, 0x00, 0x00, 0x00, 0x00, 0x00, 0x00, 0x00
        /*0030*/ 	.byte	0x00, 0x00, 0x00, 0x00, 0x00, 0x00, 0x00, 0x00, 0x64, 0x81, 0xfd, 0x20, 0x83, 0xff, 0xa8, 0xbd
        /*0040*/ 	.byte	0x28, 0x85, 0xef, 0xc1, 0xa7, 0xee, 0x21, 0x3e, 0xd9, 0xe6, 0x06, 0x8e, 0x4f, 0x7e, 0x92, 0xbe
        /*0050*/ 	.byte	0xe9, 0xbc, 0xdd, 0x19, 0xa0, 0x01, 0xfa, 0x3e, 0x47, 0x5d, 0xc1, 0x16, 0x6c, 0xc1, 0x56, 0xbf
        /*0060*/ 	.byte	0x51, 0x55, 0x55, 0x55, 0x55, 0x55, 0xa5, 0x3f, 0x00, 0x00, 0x00, 0x00, 0x00, 0x00, 0xe0, 0xbf
        /*0070*/ 	.byte	0x00, 0x00, 0x00, 0x00, 0x00, 0x00, 0xf0, 0x3f, 0x00, 0x00, 0x00, 0x00, 0x00, 0x00, 0x00, 0x00
	.type		__cudart_i2opi_d,@object
	.size		__cudart_i2opi_d,(.L_0 - __cudart_i2opi_d)
__cudart_i2opi_d:
        /* <DEDUP_REMOVED lines=9> */
.L_0:


//--------------------- .nv.shared.reserved.0     --------------------------
	.section	.nv.shared.reserved.0,"aw",@nobits
	.weak		__nv_reservedSMEM_offset_0_alias
	.size		__nv_reservedSMEM_offset_0_alias, 0, 64
	.other		__nv_reservedSMEM_offset_0_alias,@"STO_CUDA_RESERVED_SHARED STV_DEFAULT"
__nv_reservedSMEM_offset_0_alias:
	.zero		0
	.zero		64


//--------------------- .nv.constant0._Z10dft_kernelP7double2S0_i --------------------------
	.section	.nv.constant0._Z10dft_kernelP7double2S0_i,"a",@progbits
	.sectionflags	@""
	.align	4
.nv.constant0._Z10dft_kernelP7double2S0_i:
	.zero		916


//--------------------- SYMBOLS --------------------------

	.type		.nv.reservedSmem.offset0,@object
	.size		.nv.reservedSmem.offset0,0x4
